// auto-generated by cutlass_sweep.gemm — config: {"arch": "sm_90", "cluster_m": 2, "cluster_n": 4, "dtype": "e4m3", "dtype_b": "e4m3", "layout": "nt", "stages": 0, "tile_k": 128, "tile_m": 64, "tile_n": 256}
#include "cutlass/cutlass.h"
#include "cutlass/gemm/collective/collective_builder.hpp"
#include "cutlass/gemm/device/gemm_universal_adapter.h"
#include "cutlass/gemm/kernel/gemm_universal.hpp"
#include "cutlass/epilogue/collective/collective_builder.hpp"

using ElemA = cutlass::float_e4m3_t;
using ElemB = cutlass::float_e4m3_t;
using ElemCD = cutlass::float_e4m3_t;
using Acc  = float;
using TileShape    = cute::Shape<cute::_64, cute::_256, cute::_128>;
using ClusterShape = cute::Shape<cute::_2, cute::_4, cute::_1>;

using CollectiveEpilogue = typename cutlass::epilogue::collective::CollectiveBuilder<
    cutlass::arch::Sm90, cutlass::arch::OpClassTensorOp,
    TileShape, ClusterShape,
    cutlass::epilogue::collective::EpilogueTileAuto,
    Acc, Acc,
    ElemCD, cutlass::layout::RowMajor, 128 / cutlass::sizeof_bits<ElemCD>::value,
    ElemCD, cutlass::layout::RowMajor, 128 / cutlass::sizeof_bits<ElemCD>::value,
    cutlass::epilogue::collective::EpilogueScheduleAuto
  >::CollectiveOp;

using CollectiveMainloop = typename cutlass::gemm::collective::CollectiveBuilder<
    cutlass::arch::Sm90, cutlass::arch::OpClassTensorOp,
    ElemA, cutlass::layout::RowMajor, 128 / cutlass::sizeof_bits<ElemA>::value,
    ElemB, cutlass::layout::ColumnMajor, 128 / cutlass::sizeof_bits<ElemB>::value,
    Acc,
    TileShape, ClusterShape,
    cutlass::gemm::collective::StageCountAutoCarveout<static_cast<int>(sizeof(typename CollectiveEpilogue::SharedStorage))>,
    cutlass::gemm::collective::KernelScheduleAuto
  >::CollectiveOp;

using GemmKernel = cutlass::gemm::kernel::GemmUniversal<
    cute::Shape<int,int,int,int>,
    CollectiveMainloop,
    CollectiveEpilogue
>;
using Gemm = cutlass::gemm::device::GemmUniversalAdapter<GemmKernel>;

// Force the device kernel symbol into the cubin without needing a host main.
auto* _anchor = &cutlass::device_kernel<GemmKernel>;


// ===== COMPILED SASS (sm_90a) =====

	.target	sm_90a

	.elftype	@"ET_EXEC"


//--------------------- .note.nv.tkinfo           --------------------------
	.section	.note.nv.tkinfo,"",@"SHT_NOTE"
	.sectionflags	@"SHF_NOTE_NV_TKINFO"
	.tkinfo
        /*0018*/ 	.word	0x00000002
        /*0030*/ 	.string	""
        /*0030*/ 	.string	"ptxas"
        /*0030*/ 	.string	"Cuda compilation tools, release 13.0, V13.0.88"
        /*0030*/ 	.string	"Build cuda_13.0.r13.0/compiler.36424714_0"
        /*0030*/ 	.string	"-arch sm_90a -m 64 "



//--------------------- .note.nv.cuinfo           --------------------------
	.section	.note.nv.cuinfo,"",@"SHT_NOTE"
	.sectionflags	@"SHF_NOTE_NV_CUINFO"
        /*0018*/ 	.short	0x0002
        /*001a*/ 	.short	0x005a
        /*001c*/ 	.short	0x0082
	.zero		2


//--------------------- .nv.info                  --------------------------
	.section	.nv.info,"",@"SHT_CUDA_INFO"
	.align	4


	//----- nvinfo : EIATTR_REGCOUNT
	.align		4
        /*0000*/ 	.byte	0x04, 0x2f
        /*0002*/ 	.short	(.L_12 - .L_11)
	.align		4
.L_11:
        /*0004*/ 	.word	index@(_ZN7cutlass13device_kernelINS_4gemm6kernel13GemmUniversalIN4cute5tupleIJiiiiEEENS1_10collective13CollectiveMmaINS1_37MainloopSm90TmaGmmaWarpSpecializedFP8ILi5ENS5_IJNS4_1CILi2EEENSA_ILi4EEENSA_ILi1EEEEEENS1_32KernelTmaWarpSpecializedPingpongEEENS5_IJNSA_ILi64EEENSA_ILi256EEENSA_ILi128EEEEEENS_12float_e4m3_tENS5_IJlSD_lEEESL_SM_NS4_8TiledMMAINS4_8MMA_AtomIJNS4_4SM904GMMA31MMA_64x256x32_F32E4M3E4M3_SS_TNILNSQ_7ScaleInE1ELSS_1EEEEEENS4_6LayoutINS5_IJSD_SD_SD_EEENS5_IJNSA_ILi0EEESX_SX_EEEEENS5_IJNS4_10UnderscoreES10_S10_EEEEENS4_23SM90_TMA_LOAD_MULTICASTENS4_14ComposedLayoutINS4_7SwizzleILi3ELi4ELi3EEENS4_18smem_ptr_flag_bitsILi8EEENSV_INS5_IJNSA_ILi8EEESJ_EEENS5_IJSJ_SD_EEEEEEEvNS4_8identityES13_S1D_vS1E_EENS_8epilogue10collective6detail29Sm90TmaWarpSpecializedAdapterINS1H_15DefaultEpilogueISL_SM_SM_NS1G_6thread17LinearCombinationISL_Li1EffLNS1L_9ScaleType4KindE0ELNS_15FloatRoundStyleE2ESL_EENS1_15EpilogueDefaultEEEEEvvEEEEvNT_6ParamsE)
        /*0008*/ 	.word	0x000000a8


	//----- nvinfo : EIATTR_FRAME_SIZE
	.align		4
.L_12:
        /*000c*/ 	.byte	0x04, 0x11
        /*000e*/ 	.short	(.L_14 - .L_13)
	.align		4
.L_13:
        /*0010*/ 	.word	index@(_ZN7cutlass13device_kernelINS_4gemm6kernel13GemmUniversalIN4cute5tupleIJiiiiEEENS1_10collective13CollectiveMmaINS1_37MainloopSm90TmaGmmaWarpSpecializedFP8ILi5ENS5_IJNS4_1CILi2EEENSA_ILi4EEENSA_ILi1EEEEEENS1_32KernelTmaWarpSpecializedPingpongEEENS5_IJNSA_ILi64EEENSA_ILi256EEENSA_ILi128EEEEEENS_12float_e4m3_tENS5_IJlSD_lEEESL_SM_NS4_8TiledMMAINS4_8MMA_AtomIJNS4_4SM904GMMA31MMA_64x256x32_F32E4M3E4M3_SS_TNILNSQ_7ScaleInE1ELSS_1EEEEEENS4_6LayoutINS5_IJSD_SD_SD_EEENS5_IJNSA_ILi0EEESX_SX_EEEEENS5_IJNS4_10UnderscoreES10_S10_EEEEENS4_23SM90_TMA_LOAD_MULTICASTENS4_14ComposedLayoutINS4_7SwizzleILi3ELi4ELi3EEENS4_18smem_ptr_flag_bitsILi8EEENSV_INS5_IJNSA_ILi8EEESJ_EEENS5_IJSJ_SD_EEEEEEEvNS4_8identityES13_S1D_vS1E_EENS_8epilogue10collective6detail29Sm90TmaWarpSpecializedAdapterINS1H_15DefaultEpilogueISL_SM_SM_NS1G_6thread17LinearCombinationISL_Li1EffLNS1L_9ScaleType4KindE0ELNS_15FloatRoundStyleE2ESL_EENS1_15EpilogueDefaultEEEEEvvEEEEvNT_6ParamsE)
        /*0014*/ 	.word	0x00000110


	//----- nvinfo : EIATTR_MIN_STACK_SIZE
	.align		4
.L_14:
        /*0018*/ 	.byte	0x04, 0x12
        /*001a*/ 	.short	(.L_16 - .L_15)
	.align		4
.L_15:
        /*001c*/ 	.word	index@(_ZN7cutlass13device_kernelINS_4gemm6kernel13GemmUniversalIN4cute5tupleIJiiiiEEENS1_10collective13CollectiveMmaINS1_37MainloopSm90TmaGmmaWarpSpecializedFP8ILi5ENS5_IJNS4_1CILi2EEENSA_ILi4EEENSA_ILi1EEEEEENS1_32KernelTmaWarpSpecializedPingpongEEENS5_IJNSA_ILi64EEENSA_ILi256EEENSA_ILi128EEEEEENS_12float_e4m3_tENS5_IJlSD_lEEESL_SM_NS4_8TiledMMAINS4_8MMA_AtomIJNS4_4SM904GMMA31MMA_64x256x32_F32E4M3E4M3_SS_TNILNSQ_7ScaleInE1ELSS_1EEEEEENS4_6LayoutINS5_IJSD_SD_SD_EEENS5_IJNSA_ILi0EEESX_SX_EEEEENS5_IJNS4_10UnderscoreES10_S10_EEEEENS4_23SM90_TMA_LOAD_MULTICASTENS4_14ComposedLayoutINS4_7SwizzleILi3ELi4ELi3EEENS4_18smem_ptr_flag_bitsILi8EEENSV_INS5_IJNSA_ILi8EEESJ_EEENS5_IJSJ_SD_EEEEEEEvNS4_8identityES13_S1D_vS1E_EENS_8epilogue10collective6detail29Sm90TmaWarpSpecializedAdapterINS1H_15DefaultEpilogueISL_SM_SM_NS1G_6thread17LinearCombinationISL_Li1EffLNS1L_9ScaleType4KindE0ELNS_15FloatRoundStyleE2ESL_EENS1_15EpilogueDefaultEEEEEvvEEEEvNT_6ParamsE)
        /*0020*/ 	.word	0x00000110
.L_16:


//--------------------- .nv.compat                --------------------------
	.section	.nv.compat,"",@"SHT_CUDA_COMPAT_INFO"
	.align	4
        /*0000*/ 	.byte	0x02, 0x09, 0x01, 0x00, 0x02, 0x02, 0x04, 0x00, 0x02, 0x05, 0x05, 0x00, 0x03, 0x07, 0x01, 0x01
        /*0010*/ 	.byte	0x02, 0x03, 0x01, 0x00, 0x02, 0x06, 0x01, 0x00, 0x04, 0x0b, 0x08, 0x00, 0x00, 0x00, 0x00, 0x00
        /*0020*/ 	.byte	0x00, 0x00, 0x00, 0x00


//--------------------- .nv.info._ZN7cutlass13device_kernelINS_4gemm6kernel13GemmUniversalIN4cute5tupleIJiiiiEEENS1_10collective13CollectiveMmaINS1_37MainloopSm90TmaGmmaWarpSpecializedFP8ILi5ENS5_IJNS4_1CILi2EEENSA_ILi4EEENSA_ILi1EEEEEENS1_32KernelTmaWarpSpecializedPingpongEEENS5_IJNSA_ILi64EEENSA_ILi256EEENSA_ILi128EEEEEENS_12float_e4m3_tENS5_IJlSD_lEEESL_SM_NS4_8TiledMMAINS4_8MMA_AtomIJNS4_4SM904GMMA31MMA_64x256x32_F32E4M3E4M3_SS_TNILNSQ_7ScaleInE1ELSS_1EEEEEENS4_6LayoutINS5_IJSD_SD_SD_EEENS5_IJNSA_ILi0EEESX_SX_EEEEENS5_IJNS4_10UnderscoreES10_S10_EEEEENS4_23SM90_TMA_LOAD_MULTICASTENS4_14ComposedLayoutINS4_7SwizzleILi3ELi4ELi3EEENS4_18smem_ptr_flag_bitsILi8EEENSV_INS5_IJNSA_ILi8EEESJ_EEENS5_IJSJ_SD_EEEEEEEvNS4_8identityES13_S1D_vS1E_EENS_8epilogue10collective6detail29Sm90TmaWarpSpecializedAdapterINS1H_15DefaultEpilogueISL_SM_SM_NS1G_6thread17LinearCombinationISL_Li1EffLNS1L_9ScaleType4KindE0ELNS_15FloatRoundStyleE2ESL_EENS1_15EpilogueDefaultEEEEEvvEEEEvNT_6ParamsE --------------------------
	.section	.nv.info._ZN7cutlass13device_kernelINS_4gemm6kernel13GemmUniversalIN4cute5tupleIJiiiiEEENS1_10collective13CollectiveMmaINS1_37MainloopSm90TmaGmmaWarpSpecializedFP8ILi5ENS5_IJNS4_1CILi2EEENSA_ILi4EEENSA_ILi1EEEEEENS1_32KernelTmaWarpSpecializedPingpongEEENS5_IJNSA_ILi64EEENSA_ILi256EEENSA_ILi128EEEEEENS_12float_e4m3_tENS5_IJlSD_lEEESL_SM_NS4_8TiledMMAINS4_8MMA_AtomIJNS4_4SM904GMMA31MMA_64x256x32_F32E4M3E4M3_SS_TNILNSQ_7ScaleInE1ELSS_1EEEEEENS4_6LayoutINS5_IJSD_SD_SD_EEENS5_IJNSA_ILi0EEESX_SX_EEEEENS5_IJNS4_10UnderscoreES10_S10_EEEEENS4_23SM90_TMA_LOAD_MULTICASTENS4_14ComposedLayoutINS4_7SwizzleILi3ELi4ELi3EEENS4_18smem_ptr_flag_bitsILi8EEENSV_INS5_IJNSA_ILi8EEESJ_EEENS5_IJSJ_SD_EEEEEEEvNS4_8identityES13_S1D_vS1E_EENS_8epilogue10collective6detail29Sm90TmaWarpSpecializedAdapterINS1H_15DefaultEpilogueISL_SM_SM_NS1G_6thread17LinearCombinationISL_Li1EffLNS1L_9ScaleType4KindE0ELNS_15FloatRoundStyleE2ESL_EENS1_15EpilogueDefaultEEEEEvvEEEEvNT_6ParamsE,"",@"SHT_CUDA_INFO"
	.sectionflags	@""
	.align	4


	//----- nvinfo : EIATTR_CUDA_API_VERSION
	.align		4
        /*0000*/ 	.byte	0x04, 0x37
        /*0002*/ 	.short	(.L_18 - .L_17)
.L_17:
        /*0004*/ 	.word	0x00000082


	//----- nvinfo : EIATTR_KPARAM_INFO
	.align		4
.L_18:
        /*0008*/ 	.byte	0x04, 0x17
        /*000a*/ 	.short	(.L_20 - .L_19)
.L_19:
        /*000c*/ 	.word	0x00000000
        /*0010*/ 	.short	0x0000
        /*0012*/ 	.short	0x0070
        /*0014*/ 	.byte	0x00, 0xf0, 0x01, 0x10


	//----- nvinfo : EIATTR_SPARSE_MMA_MASK
	.align		4
.L_20:
        /*0018*/ 	.byte	0x03, 0x50
        /*001a*/ 	.short	0x0000


	//----- nvinfo : EIATTR_MAXREG_COUNT
	.align		4
        /*001c*/ 	.byte	0x03, 0x1b
        /*001e*/ 	.short	0x00a8


	//----- nvinfo : EIATTR_NUM_BARRIERS
	.align		4
        /*0020*/ 	.byte	0x02, 0x4c
        /*0022*/ 	.byte	0x01
	.zero		1


	//----- nvinfo : EIATTR_ANNOTATIONS
	.align		4
        /*0024*/ 	.byte	0x04, 0x55
        /*0026*/ 	.short	(.L_22 - .L_21)


	//   ....[0]....
.L_21:
        /*0028*/ 	.word	0x00000001
        /*002c*/ 	.byte	0x30, 0x07, 0x00, 0x00, 0x01, 0x00, 0x00, 0x00, 0x30, 0x09, 0x00, 0x00, 0x01, 0x00, 0x00, 0x00
        /* <DEDUP_REMOVED lines=210> */
        /*0d5c*/ 	.byte	0x00, 0x06, 0x01, 0x00


	//----- nvinfo : EIATTR_MERCURY_ISA_VERSION
	.align		4
.L_22:
        /*0d60*/ 	.byte	0x03, 0x5f
        /*0d62*/ 	.short	0x0101


	//----- nvinfo : EIATTR_INT_WARP_WIDE_INSTR_OFFSETS
	.align		4
        /*0d64*/ 	.byte	0x04, 0x31
        /*0d66*/ 	.short	(.L_24 - .L_23)


	//   ....[0]....
.L_23:
        /*0d68*/ 	.word	0x000005b0


	//   ....[1]....
        /*0d6c*/ 	.word	0x00000630


	//   ....[2]....
        /*0d70*/ 	.word	0x00000640


	//   ....[3]....
        /*0d74*/ 	.word	0x00000650


	//   ....[4]....
        /*0d78*/ 	.word	0x000006a0


	//   ....[5]....
        /*0d7c*/ 	.word	0x000006e0


	//   ....[6]....
        /*0d80*/ 	.word	0x00000800


	//   ....[7]....
        /*0d84*/ 	.word	0x00000820


	//   ....[8]....
        /*0d88*/ 	.word	0x00005810


	//----- nvinfo : EIATTR_COOP_GROUP_MASK_REGIDS
	.align		4
.L_24:
        /*0d8c*/ 	.byte	0x04, 0x29
        /*0d8e*/ 	.short	(.L_26 - .L_25)


	//   ....[0]....
.L_25:
        /*0d90*/ 	.word	0xffffffff


	//   ....[1]....
        /*0d94*/ 	.word	0xffffffff


	//   ....[2]....
        /*0d98*/ 	.word	0xffffffff


	//   ....[3]....
        /*0d9c*/ 	.word	0xffffffff


	//   ....[4]....
        /*0da0*/ 	.word	0xffffffff


	//   ....[5]....
        /*0da4*/ 	.word	0xffffffff


	//   ....[6]....
        /*0da8*/ 	.word	0xffffffff


	//----- nvinfo : EIATTR_COOP_GROUP_INSTR_OFFSETS
	.align		4
.L_26:
        /*0dac*/ 	.byte	0x04, 0x28
        /*0dae*/ 	.short	(.L_28 - .L_27)


	//   ....[0]....
.L_27:
        /*0db0*/ 	.word	0x00000070


	//   ....[1]....
        /*0db4*/ 	.word	0x00000090


	//   ....[2]....
        /*0db8*/ 	.word	0x00000190


	//   ....[3]....
        /*0dbc*/ 	.word	0x000003d0


	//   ....[4]....
        /*0dc0*/ 	.word	0x00000410


	//   ....[5]....
        /*0dc4*/ 	.word	0x00000500


	//   ....[6]....
        /*0dc8*/ 	.word	0x000009c0


	//----- nvinfo : EIATTR_REG_RECONFIG
	.align		4
.L_28:
        /*0dcc*/ 	.byte	0x01, 0x54
	.zero		2


	//----- nvinfo : EIATTR_MBARRIER_INSTR_OFFSETS
	.align		4
        /*0dd0*/ 	.byte	0x04, 0x39
        /*0dd2*/ 	.short	(.L_30 - .L_29)


	//   ....[0]....
.L_29:
        /*0dd4*/ 	.word	0x00000310
        /*0dd8*/ 	.word	0x000000ff
        /*0ddc*/ 	.word	0x00000000
        /*0de0*/ 	.short	0x0100
        /*0de2*/ 	.byte	0x07
	.zero		1


	//   ....[1]....
        /*0de4*/ 	.word	0x00000320
        /*0de8*/ 	.word	0x000000ff
        /*0dec*/ 	.word	0x00000028
        /*0df0*/ 	.short	0x0100
        /*0df2*/ 	.byte	0x07
	.zero		1


	//   ....[2]....
        /*0df4*/ 	.word	0x00000330
        /*0df8*/ 	.word	0x000000ff
        /*0dfc*/ 	.word	0x00000008
        /*0e00*/ 	.short	0x0100
        /*0e02*/ 	.byte	0x07
	.zero		1


	//   ....[3]....
        /*0e04*/ 	.word	0x00000340
        /*0e08*/ 	.word	0x000000ff
        /*0e0c*/ 	.word	0x00000030
        /*0e10*/ 	.short	0x0100
        /*0e12*/ 	.byte	0x07
	.zero		1


	//   ....[4]....
        /*0e14*/ 	.word	0x00000350
        /*0e18*/ 	.word	0x000000ff
        /*0e1c*/ 	.word	0x00000010
        /*0e20*/ 	.short	0x0100
        /*0e22*/ 	.byte	0x07
	.zero		1


	//   ....[5]....
        /*0e24*/ 	.word	0x00000360
        /*0e28*/ 	.word	0x000000ff
        /*0e2c*/ 	.word	0x00000038
        /*0e30*/ 	.short	0x0100
        /*0e32*/ 	.byte	0x07
	.zero		1


	//   ....[6]....
        /*0e34*/ 	.word	0x00000370
        /*0e38*/ 	.word	0x000000ff
        /*0e3c*/ 	.word	0x00000018
        /*0e40*/ 	.short	0x0100
        /*0e42*/ 	.byte	0x07
	.zero		1


	//   ....[7]....
        /*0e44*/ 	.word	0x00000380
        /*0e48*/ 	.word	0x000000ff
        /*0e4c*/ 	.word	0x00000040
        /*0e50*/ 	.short	0x0100
        /*0e52*/ 	.byte	0x07
	.zero		1


	//   ....[8]....
        /*0e54*/ 	.word	0x00000390
        /*0e58*/ 	.word	0x000000ff
        /*0e5c*/ 	.word	0x00000020
        /*0e60*/ 	.short	0x0100
        /*0e62*/ 	.byte	0x07
	.zero		1


	//   ....[9]....
        /*0e64*/ 	.word	0x000003a0
        /*0e68*/ 	.word	0x000000ff
        /*0e6c*/ 	.word	0x00000048
        /*0e70*/ 	.short	0x0100
        /*0e72*/ 	.byte	0x07
	.zero		1


	//   ....[10]....
        /*0e74*/ 	.word	0x00000860
        /*0e78*/ 	.word	0x000000ff
        /*0e7c*/ 	.word	0x00000080
        /*0e80*/ 	.short	0x0100
        /*0e82*/ 	.byte	0x07
	.zero		1


	//   ....[11]....
        /*0e84*/ 	.word	0x00000900
        /*0e88*/ 	.word	0x000000ff
        /*0e8c*/ 	.word	0x00000088
        /*0e90*/ 	.short	0x0100
        /*0e92*/ 	.byte	0x07
	.zero		1


	//   ....[12]....
        /*0e94*/ 	.word	0x00000940
        /*0e98*/ 	.word	0x000000ff
        /*0e9c*/ 	.word	0x00000060
        /*0ea0*/ 	.short	0x0100
        /*0ea2*/ 	.byte	0x0a
	.zero		1


	//   ....[13]....
        /*0ea4*/ 	.word	0x00000950
        /*0ea8*/ 	.word	0x000000ff
        /*0eac*/ 	.word	0x00000068
        /*0eb0*/ 	.short	0x0100
        /*0eb2*/ 	.byte	0x0a
	.zero		1


	//   ....[14]....
        /*0eb4*/ 	.word	0x00000960
        /*0eb8*/ 	.word	0x000000ff
        /*0ebc*/ 	.word	0x00000070
        /*0ec0*/ 	.short	0x0100
        /*0ec2*/ 	.byte	0x0a
	.zero		1


	//   ....[15]....
        /*0ec4*/ 	.word	0x00000970
        /*0ec8*/ 	.word	0x000000ff
        /*0ecc*/ 	.word	0x00000078
        /*0ed0*/ 	.short	0x0100
        /*0ed2*/ 	.byte	0x0a
	.zero		1


	//   ....[16]....
        /*0ed4*/ 	.word	0x00001840
        /*0ed8*/ 	.word	0x000000ff
        /*0edc*/ 	.word	0xfffffff8
        /*0ee0*/ 	.short	0x010a
        /*0ee2*/ 	.byte	0x12
	.zero		1


	//   ....[17]....
        /*0ee4*/ 	.word	0x00002210
        /*0ee8*/ 	.word	0x000000ff
        /*0eec*/ 	.word	0x00000000
        /*0ef0*/ 	.short	0x010a
        /*0ef2*/ 	.byte	0x06
	.zero		1


	//   ....[18]....
        /*0ef4*/ 	.word	0x00002250
        /*0ef8*/ 	.word	0x000000ff
        /*0efc*/ 	.word	0x00000000
        /*0f00*/ 	.short	0x010a
        /*0f02*/ 	.byte	0x06
	.zero		1


	//   ....[19]....
        /*0f04*/ 	.word	0x000034f0
        /*0f08*/ 	.word	0x000000ff
        /*0f0c*/ 	.word	0x00000000
        /*0f10*/ 	.short	0x010a
        /*0f12*/ 	.byte	0x09
	.zero		1


	//   ....[20]....
        /*0f14*/ 	.word	0x00003530
        /*0f18*/ 	.word	0x000000ff
        /*0f1c*/ 	.word	0x00000000
        /*0f20*/ 	.short	0x010a
        /*0f22*/ 	.byte	0x09
	.zero		1


	//   ....[21]....
        /*0f24*/ 	.word	0x000046a0
        /*0f28*/ 	.word	0x000000e5
        /*0f2c*/ 	.word	0x00000000
        /*0f30*/ 	.short	0x0101
        /*0f32*/ 	.byte	0x3f
	.zero		1


	//   ....[22]....
        /*0f34*/ 	.word	0x00005720
        /*0f38*/ 	.word	0x000000e5
        /*0f3c*/ 	.word	0x00000000
        /*0f40*/ 	.short	0x0101
        /*0f42*/ 	.byte	0x1c
	.zero		1


	//   ....[23]....
        /*0f44*/ 	.word	0x000058d0
        /*0f48*/ 	.word	0x00000018
        /*0f4c*/ 	.word	0x00000000
        /*0f50*/ 	.short	0x0101
        /*0f52*/ 	.byte	0x3f
	.zero		1


	//   ....[24]....
        /*0f54*/ 	.word	0x00005990
        /*0f58*/ 	.word	0x000000ff
        /*0f5c*/ 	.word	0x00000008
        /*0f60*/ 	.short	0x010a
        /*0f62*/ 	.byte	0x12
	.zero		1


	//   ....[25]....
        /*0f64*/ 	.word	0x0000eb60
        /*0f68*/ 	.word	0x00000003
        /*0f6c*/ 	.word	0x00000000
        /*0f70*/ 	.short	0x0101
        /*0f72*/ 	.byte	0x1c
	.zero		1


	//   ....[26]....
        /*0f74*/ 	.word	0x0000f680
        /*0f78*/ 	.word	0x0000000b
        /*0f7c*/ 	.word	0x00000028
        /*0f80*/ 	.short	0x010a
        /*0f82*/ 	.byte	0x3f
	.zero		1


	//   ....[27]....
        /*0f84*/ 	.word	0x0000fa70
        /*0f88*/ 	.word	0x00000004
        /*0f8c*/ 	.word	0x00000088
        /*0f90*/ 	.short	0x0101
        /*0f92*/ 	.byte	0x3f
	.zero		1


	//   ....[28]....
        /*0f94*/ 	.word	0x00010260
        /*0f98*/ 	.word	0x00000007
        /*0f9c*/ 	.word	0x00000000
        /*0fa0*/ 	.short	0x010a
        /*0fa2*/ 	.byte	0x3f
	.zero		1


	//   ....[29]....
        /*0fa4*/ 	.word	0x000102e0
        /*0fa8*/ 	.word	0x00000009
        /*0fac*/ 	.word	0x00000000
        /*0fb0*/ 	.short	0x010a
        /*0fb2*/ 	.byte	0x3f
	.zero		1


	//   ....[30]....
        /*0fb4*/ 	.word	0x00010370
        /*0fb8*/ 	.word	0x00000006
        /*0fbc*/ 	.word	0x00000000
        /*0fc0*/ 	.short	0x010a
        /*0fc2*/ 	.byte	0x3f
	.zero		1


	//   ....[31]....
        /*0fc4*/ 	.word	0x00010400
        /*0fc8*/ 	.word	0x00000009
        /*0fcc*/ 	.word	0x00000000
        /*0fd0*/ 	.short	0x010a
        /*0fd2*/ 	.byte	0x3f
	.zero		1


	//   ....[32]....
        /*0fd4*/ 	.word	0x00010490
        /*0fd8*/ 	.word	0x00000003
        /*0fdc*/ 	.word	0x00000000
        /*0fe0*/ 	.short	0x010a
        /*0fe2*/ 	.byte	0x3f
	.zero		1


	//   ....[33]....
        /*0fe4*/ 	.word	0x00010500
        /*0fe8*/ 	.word	0x00000003
        /*0fec*/ 	.word	0xfffffff8
        /*0ff0*/ 	.short	0x010a
        /*0ff2*/ 	.byte	0x3f
	.zero		1


	//   ....[34]....
        /*0ff4*/ 	.word	0x00010560
        /*0ff8*/ 	.word	0x00000003
        /*0ffc*/ 	.word	0x00000000
        /*1000*/ 	.short	0x010a
        /*1002*/ 	.byte	0x3f
	.zero		1


	//   ....[35]....
        /*1004*/ 	.word	0x000105d0
        /*1008*/ 	.word	0x00000000
        /*100c*/ 	.word	0x00000000
        /*1010*/ 	.short	0x010a
        /*1012*/ 	.byte	0x3f
	.zero		1


	//   ....[36]....
        /*1014*/ 	.word	0x00010640
        /*1018*/ 	.word	0x00000019
        /*101c*/ 	.word	0x00000008
        /*1020*/ 	.short	0x010a
        /*1022*/ 	.byte	0x3f
	.zero		1


	//   ....[37]....
        /*1024*/ 	.word	0x00010710
        /*1028*/ 	.word	0x0000000b
        /*102c*/ 	.word	0x00000028
        /*1030*/ 	.short	0x010a
        /*1032*/ 	.byte	0x3f
	.zero		1


	//   ....[38]....
        /*1034*/ 	.word	0x000107f0
        /*1038*/ 	.word	0x00000007
        /*103c*/ 	.word	0x00000000
        /*1040*/ 	.short	0x010a
        /*1042*/ 	.byte	0x3f
	.zero		1


	//   ....[39]....
        /*1044*/ 	.word	0x00010840
        /*1048*/ 	.word	0x00000009
        /*104c*/ 	.word	0x00000000
        /*1050*/ 	.short	0x010a
        /*1052*/ 	.byte	0x3f
	.zero		1


	//   ....[40]....
        /*1054*/ 	.word	0x00010890
        /*1058*/ 	.word	0x00000006
        /*105c*/ 	.word	0x00000000
        /*1060*/ 	.short	0x010a
        /*1062*/ 	.byte	0x3f
	.zero		1


	//   ....[41]....
        /*1064*/ 	.word	0x000108e0
        /*1068*/ 	.word	0x00000009
        /*106c*/ 	.word	0x00000000
        /*1070*/ 	.short	0x010a
        /*1072*/ 	.byte	0x3f
	.zero		1


	//----- nvinfo : EIATTR_NUM_MBARRIERS
	.align		4
.L_30:
        /*1074*/ 	.byte	0x03, 0x38
        /*1076*/ 	.short	0x0010


	//----- nvinfo : EIATTR_EXIT_INSTR_OFFSETS
	.align		4
        /*1078*/ 	.byte	0x04, 0x1c
        /*107a*/ 	.short	(.L_32 - .L_31)


	//   ....[0]....
.L_31:
        /*107c*/ 	.word	0x00001550


	//   ....[1]....
        /*1080*/ 	.word	0x000015b0


	//   ....[2]....
        /*1084*/ 	.word	0x0000f270


	//   ....[3]....
        /*1088*/ 	.word	0x0000f2a0


	//   ....[4]....
        /*108c*/ 	.word	0x000104e0


	//----- nvinfo : EIATTR_MAX_THREADS
	.align		4
.L_32:
        /*1090*/ 	.byte	0x04, 0x05
        /*1092*/ 	.short	(.L_34 - .L_33)
.L_33:
        /*1094*/ 	.word	0x00000180
        /*1098*/ 	.word	0x00000001
        /*109c*/ 	.word	0x00000001


	//----- nvinfo : EIATTR_CRS_STACK_SIZE
	.align		4
.L_34:
        /*10a0*/ 	.byte	0x04, 0x1e
        /*10a2*/ 	.short	(.L_36 - .L_35)
.L_35:
        /*10a4*/ 	.word	0x00000000


	//----- nvinfo : EIATTR_CBANK_PARAM_SIZE
	.align		4
.L_36:
        /*10a8*/ 	.byte	0x03, 0x19
        /*10aa*/ 	.short	0x0470


	//----- nvinfo : EIATTR_PARAM_CBANK
	.align		4
        /*10ac*/ 	.byte	0x04, 0x0a
        /*10ae*/ 	.short	(.L_38 - .L_37)
	.align		4
.L_37:
        /*10b0*/ 	.word	index@(.nv.constant0._ZN7cutlass13device_kernelINS_4gemm6kernel13GemmUniversalIN4cute5tupleIJiiiiEEENS1_10collective13CollectiveMmaINS1_37MainloopSm90TmaGmmaWarpSpecializedFP8ILi5ENS5_IJNS4_1CILi2EEENSA_ILi4EEENSA_ILi1EEEEEENS1_32KernelTmaWarpSpecializedPingpongEEENS5_IJNSA_ILi64EEENSA_ILi256EEENSA_ILi128EEEEEENS_12float_e4m3_tENS5_IJlSD_lEEESL_SM_NS4_8TiledMMAINS4_8MMA_AtomIJNS4_4SM904GMMA31MMA_64x256x32_F32E4M3E4M3_SS_TNILNSQ_7ScaleInE1ELSS_1EEEEEENS4_6LayoutINS5_IJSD_SD_SD_EEENS5_IJNSA_ILi0EEESX_SX_EEEEENS5_IJNS4_10UnderscoreES10_S10_EEEEENS4_23SM90_TMA_LOAD_MULTICASTENS4_14ComposedLayoutINS4_7SwizzleILi3ELi4ELi3EEENS4_18smem_ptr_flag_bitsILi8EEENSV_INS5_IJNSA_ILi8EEESJ_EEENS5_IJSJ_SD_EEEEEEEvNS4_8identityES13_S1D_vS1E_EENS_8epilogue10collective6detail29Sm90TmaWarpSpecializedAdapterINS1H_15DefaultEpilogueISL_SM_SM_NS1G_6thread17LinearCombinationISL_Li1EffLNS1L_9ScaleType4KindE0ELNS_15FloatRoundStyleE2ESL_EENS1_15EpilogueDefaultEEEEEvvEEEEvNT_6ParamsE)
        /*10b4*/ 	.short	0x0210
        /*10b6*/ 	.short	0x0470


	//----- nvinfo : EIATTR_SW_WAR
	.align		4
.L_38:
        /*10b8*/ 	.byte	0x04, 0x36
        /*10ba*/ 	.short	(.L_40 - .L_39)
.L_39:
        /*10bc*/ 	.word	0x00000008
.L_40:


//--------------------- .nv.callgraph             --------------------------
	.section	.nv.callgraph,"",@"SHT_CUDA_CALLGRAPH"
	.align	4
	.sectionentsize	8
	.align		4
        /*0000*/ 	.word	0x00000000
	.align		4
        /*0004*/ 	.word	0xffffffff
	.align		4
        /*0008*/ 	.word	0x00000000
	.align		4
        /*000c*/ 	.word	0xfffffffe
	.align		4
        /*0010*/ 	.word	0x00000000
	.align		4
        /*0014*/ 	.word	0xfffffffd
	.align		4
        /*0018*/ 	.word	0x00000000
	.align		4
        /*001c*/ 	.word	0xfffffffc


//--------------------- .nv.constant4             --------------------------
	.section	.nv.constant4,"a",@progbits
	.align	8
	.align		8
.nv.constant4:
        /*0000*/ 	.dword	_ZN40_INTERNAL_499fcc79_4_k_cu_a6a0e02a_236754cuda3std3__45__cpo5beginE
	.align		8
        /*0008*/ 	.dword	_ZN40_INTERNAL_499fcc79_4_k_cu_a6a0e02a_236754cuda3std3__45__cpo3endE
	.align		8
        /*0010*/ 	.dword	_ZN40_INTERNAL_499fcc79_4_k_cu_a6a0e02a_236754cuda3std3__45__cpo6cbeginE
	.align		8
        /*0018*/ 	.dword	_ZN40_INTERNAL_499fcc79_4_k_cu_a6a0e02a_236754cuda3std3__45__cpo4cendE
	.align		8
        /*0020*/ 	.dword	_ZN40_INTERNAL_499fcc79_4_k_cu_a6a0e02a_236754cuda3std3__442_GLOBAL__N__499fcc79_4_k_cu_a6a0e02a_236756ignoreE
	.align		8
        /*0028*/ 	.dword	_ZN40_INTERNAL_499fcc79_4_k_cu_a6a0e02a_236754cuda3std3__419piecewise_constructE
	.align		8
        /*0030*/ 	.dword	_ZN40_INTERNAL_499fcc79_4_k_cu_a6a0e02a_236754cuda3std3__48in_placeE
	.align		8
        /*0038*/ 	.dword	_ZN40_INTERNAL_499fcc79_4_k_cu_a6a0e02a_236754cuda3std6ranges3__45__cpo4swapE
	.align		8
        /*0040*/ 	.dword	_ZN40_INTERNAL_499fcc79_4_k_cu_a6a0e02a_236754cuda3std6ranges3__45__cpo9iter_moveE
	.align		8
        /*0048*/ 	.dword	_ZN40_INTERNAL_499fcc79_4_k_cu_a6a0e02a_236754cute7productE
	.align		8
        /*0050*/ 	.dword	_ZN40_INTERNAL_499fcc79_4_k_cu_a6a0e02a_236754cute1_E


//--------------------- .text._ZN7cutlass13device_kernelINS_4gemm6kernel13GemmUniversalIN4cute5tupleIJiiiiEEENS1_10collective13CollectiveMmaINS1_37MainloopSm90TmaGmmaWarpSpecializedFP8ILi5ENS5_IJNS4_1CILi2EEENSA_ILi4EEENSA_ILi1EEEEEENS1_32KernelTmaWarpSpecializedPingpongEEENS5_IJNSA_ILi64EEENSA_ILi256EEENSA_ILi128EEEEEENS_12float_e4m3_tENS5_IJlSD_lEEESL_SM_NS4_8TiledMMAINS4_8MMA_AtomIJNS4_4SM904GMMA31MMA_64x256x32_F32E4M3E4M3_SS_TNILNSQ_7ScaleInE1ELSS_1EEEEEENS4_6LayoutINS5_IJSD_SD_SD_EEENS5_IJNSA_ILi0EEESX_SX_EEEEENS5_IJNS4_10UnderscoreES10_S10_EEEEENS4_23SM90_TMA_LOAD_MULTICASTENS4_14ComposedLayoutINS4_7SwizzleILi3ELi4ELi3EEENS4_18smem_ptr_flag_bitsILi8EEENSV_INS5_IJNSA_ILi8EEESJ_EEENS5_IJSJ_SD_EEEEEEEvNS4_8identityES13_S1D_vS1E_EENS_8epilogue10collective6detail29Sm90TmaWarpSpecializedAdapterINS1H_15DefaultEpilogueISL_SM_SM_NS1G_6thread17LinearCombinationISL_Li1EffLNS1L_9ScaleType4KindE0ELNS_15FloatRoundStyleE2ESL_EENS1_15EpilogueDefaultEEEEEvvEEEEvNT_6ParamsE --------------------------
	.section	.text._ZN7cutlass13device_kernelINS_4gemm6kernel13GemmUniversalIN4cute5tupleIJiiiiEEENS1_10collective13CollectiveMmaINS1_37MainloopSm90TmaGmmaWarpSpecializedFP8ILi5ENS5_IJNS4_1CILi2EEENSA_ILi4EEENSA_ILi1EEEEEENS1_32KernelTmaWarpSpecializedPingpongEEENS5_IJNSA_ILi64EEENSA_ILi256EEENSA_ILi128EEEEEENS_12float_e4m3_tENS5_IJlSD_lEEESL_SM_NS4_8TiledMMAINS4_8MMA_AtomIJNS4_4SM904GMMA31MMA_64x256x32_F32E4M3E4M3_SS_TNILNSQ_7ScaleInE1ELSS_1EEEEEENS4_6LayoutINS5_IJSD_SD_SD_EEENS5_IJNSA_ILi0EEESX_SX_EEEEENS5_IJNS4_10UnderscoreES10_S10_EEEEENS4_23SM90_TMA_LOAD_MULTICASTENS4_14ComposedLayoutINS4_7SwizzleILi3ELi4ELi3EEENS4_18smem_ptr_flag_bitsILi8EEENSV_INS5_IJNSA_ILi8EEESJ_EEENS5_IJSJ_SD_EEEEEEEvNS4_8identityES13_S1D_vS1E_EENS_8epilogue10collective6detail29Sm90TmaWarpSpecializedAdapterINS1H_15DefaultEpilogueISL_SM_SM_NS1G_6thread17LinearCombinationISL_Li1EffLNS1L_9ScaleType4KindE0ELNS_15FloatRoundStyleE2ESL_EENS1_15EpilogueDefaultEEEEEvvEEEEvNT_6ParamsE,"ax",@progbits
	.align	128
.text._ZN7cutlass13device_kernelINS_4gemm6kernel13GemmUniversalIN4cute5tupleIJiiiiEEENS1_10collective13CollectiveMmaINS1_37MainloopSm90TmaGmmaWarpSpecializedFP8ILi5ENS5_IJNS4_1CILi2EEENSA_ILi4EEENSA_ILi1EEEEEENS1_32KernelTmaWarpSpecializedPingpongEEENS5_IJNSA_ILi64EEENSA_ILi256EEENSA_ILi128EEEEEENS_12float_e4m3_tENS5_IJlSD_lEEESL_SM_NS4_8TiledMMAINS4_8MMA_AtomIJNS4_4SM904GMMA31MMA_64x256x32_F32E4M3E4M3_SS_TNILNSQ_7ScaleInE1ELSS_1EEEEEENS4_6LayoutINS5_IJSD_SD_SD_EEENS5_IJNSA_ILi0EEESX_SX_EEEEENS5_IJNS4_10UnderscoreES10_S10_EEEEENS4_23SM90_TMA_LOAD_MULTICASTENS4_14ComposedLayoutINS4_7SwizzleILi3ELi4ELi3EEENS4_18smem_ptr_flag_bitsILi8EEENSV_INS5_IJNSA_ILi8EEESJ_EEENS5_IJSJ_SD_EEEEEEEvNS4_8identityES13_S1D_vS1E_EENS_8epilogue10collective6detail29Sm90TmaWarpSpecializedAdapterINS1H_15DefaultEpilogueISL_SM_SM_NS1G_6thread17LinearCombinationISL_Li1EffLNS1L_9ScaleType4KindE0ELNS_15FloatRoundStyleE2ESL_EENS1_15EpilogueDefaultEEEEEvvEEEEvNT_6ParamsE:
        .type           _ZN7cutlass13device_kernelINS_4gemm6kernel13GemmUniversalIN4cute5tupleIJiiiiEEENS1_10collective13CollectiveMmaINS1_37MainloopSm90TmaGmmaWarpSpecializedFP8ILi5ENS5_IJNS4_1CILi2EEENSA_ILi4EEENSA_ILi1EEEEEENS1_32KernelTmaWarpSpecializedPingpongEEENS5_IJNSA_ILi64EEENSA_ILi256EEENSA_ILi128EEEEEENS_12float_e4m3_tENS5_IJlSD_lEEESL_SM_NS4_8TiledMMAINS4_8MMA_AtomIJNS4_4SM904GMMA31MMA_64x256x32_F32E4M3E4M3_SS_TNILNSQ_7ScaleInE1ELSS_1EEEEEENS4_6LayoutINS5_IJSD_SD_SD_EEENS5_IJNSA_ILi0EEESX_SX_EEEEENS5_IJNS4_10UnderscoreES10_S10_EEEEENS4_23SM90_TMA_LOAD_MULTICASTENS4_14ComposedLayoutINS4_7SwizzleILi3ELi4ELi3EEENS4_18smem_ptr_flag_bitsILi8EEENSV_INS5_IJNSA_ILi8EEESJ_EEENS5_IJSJ_SD_EEEEEEEvNS4_8identityES13_S1D_vS1E_EENS_8epilogue10collective6detail29Sm90TmaWarpSpecializedAdapterINS1H_15DefaultEpilogueISL_SM_SM_NS1G_6thread17LinearCombinationISL_Li1EffLNS1L_9ScaleType4KindE0ELNS_15FloatRoundStyleE2ESL_EENS1_15EpilogueDefaultEEEEEvvEEEEvNT_6ParamsE,@function
        .size           _ZN7cutlass13device_kernelINS_4gemm6kernel13GemmUniversalIN4cute5tupleIJiiiiEEENS1_10collective13CollectiveMmaINS1_37MainloopSm90TmaGmmaWarpSpecializedFP8ILi5ENS5_IJNS4_1CILi2EEENSA_ILi4EEENSA_ILi1EEEEEENS1_32KernelTmaWarpSpecializedPingpongEEENS5_IJNSA_ILi64EEENSA_ILi256EEENSA_ILi128EEEEEENS_12float_e4m3_tENS5_IJlSD_lEEESL_SM_NS4_8TiledMMAINS4_8MMA_AtomIJNS4_4SM904GMMA31MMA_64x256x32_F32E4M3E4M3_SS_TNILNSQ_7ScaleInE1ELSS_1EEEEEENS4_6LayoutINS5_IJSD_SD_SD_EEENS5_IJNSA_ILi0EEESX_SX_EEEEENS5_IJNS4_10UnderscoreES10_S10_EEEEENS4_23SM90_TMA_LOAD_MULTICASTENS4_14ComposedLayoutINS4_7SwizzleILi3ELi4ELi3EEENS4_18smem_ptr_flag_bitsILi8EEENSV_INS5_IJNSA_ILi8EEESJ_EEENS5_IJSJ_SD_EEEEEEEvNS4_8identityES13_S1D_vS1E_EENS_8epilogue10collective6detail29Sm90TmaWarpSpecializedAdapterINS1H_15DefaultEpilogueISL_SM_SM_NS1G_6thread17LinearCombinationISL_Li1EffLNS1L_9ScaleType4KindE0ELNS_15FloatRoundStyleE2ESL_EENS1_15EpilogueDefaultEEEEEvvEEEEvNT_6ParamsE,(.L_x_338 - _ZN7cutlass13device_kernelINS_4gemm6kernel13GemmUniversalIN4cute5tupleIJiiiiEEENS1_10collective13CollectiveMmaINS1_37MainloopSm90TmaGmmaWarpSpecializedFP8ILi5ENS5_IJNS4_1CILi2EEENSA_ILi4EEENSA_ILi1EEEEEENS1_32KernelTmaWarpSpecializedPingpongEEENS5_IJNSA_ILi64EEENSA_ILi256EEENSA_ILi128EEEEEENS_12float_e4m3_tENS5_IJlSD_lEEESL_SM_NS4_8TiledMMAINS4_8MMA_AtomIJNS4_4SM904GMMA31MMA_64x256x32_F32E4M3E4M3_SS_TNILNSQ_7ScaleInE1ELSS_1EEEEEENS4_6LayoutINS5_IJSD_SD_SD_EEENS5_IJNSA_ILi0EEESX_SX_EEEEENS5_IJNS4_10UnderscoreES10_S10_EEEEENS4_23SM90_TMA_LOAD_MULTICASTENS4_14ComposedLayoutINS4_7SwizzleILi3ELi4ELi3EEENS4_18smem_ptr_flag_bitsILi8EEENSV_INS5_IJNSA_ILi8EEESJ_EEENS5_IJSJ_SD_EEEEEEEvNS4_8identityES13_S1D_vS1E_EENS_8epilogue10collective6detail29Sm90TmaWarpSpecializedAdapterINS1H_15DefaultEpilogueISL_SM_SM_NS1G_6thread17LinearCombinationISL_Li1EffLNS1L_9ScaleType4KindE0ELNS_15FloatRoundStyleE2ESL_EENS1_15EpilogueDefaultEEEEEvvEEEEvNT_6ParamsE)
        .other          _ZN7cutlass13device_kernelINS_4gemm6kernel13GemmUniversalIN4cute5tupleIJiiiiEEENS1_10collective13CollectiveMmaINS1_37MainloopSm90TmaGmmaWarpSpecializedFP8ILi5ENS5_IJNS4_1CILi2EEENSA_ILi4EEENSA_ILi1EEEEEENS1_32KernelTmaWarpSpecializedPingpongEEENS5_IJNSA_ILi64EEENSA_ILi256EEENSA_ILi128EEEEEENS_12float_e4m3_tENS5_IJlSD_lEEESL_SM_NS4_8TiledMMAINS4_8MMA_AtomIJNS4_4SM904GMMA31MMA_64x256x32_F32E4M3E4M3_SS_TNILNSQ_7ScaleInE1ELSS_1EEEEEENS4_6LayoutINS5_IJSD_SD_SD_EEENS5_IJNSA_ILi0EEESX_SX_EEEEENS5_IJNS4_10UnderscoreES10_S10_EEEEENS4_23SM90_TMA_LOAD_MULTICASTENS4_14ComposedLayoutINS4_7SwizzleILi3ELi4ELi3EEENS4_18smem_ptr_flag_bitsILi8EEENSV_INS5_IJNSA_ILi8EEESJ_EEENS5_IJSJ_SD_EEEEEEEvNS4_8identityES13_S1D_vS1E_EENS_8epilogue10collective6detail29Sm90TmaWarpSpecializedAdapterINS1H_15DefaultEpilogueISL_SM_SM_NS1G_6thread17LinearCombinationISL_Li1EffLNS1L_9ScaleType4KindE0ELNS_15FloatRoundStyleE2ESL_EENS1_15EpilogueDefaultEEEEEvvEEEEvNT_6ParamsE,@"STO_CUDA_ENTRY STV_DEFAULT"
_ZN7cutlass13device_kernelINS_4gemm6kernel13GemmUniversalIN4cute5tupleIJiiiiEEENS1_10collective13CollectiveMmaINS1_37MainloopSm90TmaGmmaWarpSpecializedFP8ILi5ENS5_IJNS4_1CILi2EEENSA_ILi4EEENSA_ILi1EEEEEENS1_32KernelTmaWarpSpecializedPingpongEEENS5_IJNSA_ILi64EEENSA_ILi256EEENSA_ILi128EEEEEENS_12float_e4m3_tENS5_IJlSD_lEEESL_SM_NS4_8TiledMMAINS4_8MMA_AtomIJNS4_4SM904GMMA31MMA_64x256x32_F32E4M3E4M3_SS_TNILNSQ_7ScaleInE1ELSS_1EEEEEENS4_6LayoutINS5_IJSD_SD_SD_EEENS5_IJNSA_ILi0EEESX_SX_EEEEENS5_IJNS4_10UnderscoreES10_S10_EEEEENS4_23SM90_TMA_LOAD_MULTICASTENS4_14ComposedLayoutINS4_7SwizzleILi3ELi4ELi3EEENS4_18smem_ptr_flag_bitsILi8EEENSV_INS5_IJNSA_ILi8EEESJ_EEENS5_IJSJ_SD_EEEEEEEvNS4_8identityES13_S1D_vS1E_EENS_8epilogue10collective6detail29Sm90TmaWarpSpecializedAdapterINS1H_15DefaultEpilogueISL_SM_SM_NS1G_6thread17LinearCombinationISL_Li1EffLNS1L_9ScaleType4KindE0ELNS_15FloatRoundStyleE2ESL_EENS1_15EpilogueDefaultEEEEEvvEEEEvNT_6ParamsE:
[----:B------:R-:W0:Y:S02]  /*0000*/  LDC R1, c[0x0][0x28] ;  /* 0x00000a00ff017b82 */ /* 0x000e240000000800 */
[----:B0-----:R-:W-:Y:S01]  /*0010*/  VIADD R1, R1, 0xfffffef0 ;  /* 0xfffffef001017836 */ /* 0x001fe20000000000 */
[----:B------:R-:W0:Y:S01]  /*0020*/  S2R R3, SR_TID.X ;  /* 0x0000000000037919 */ /* 0x000e220000002100 */
[----:B------:R-:W-:Y:S01]  /*0030*/  ELECT P0, URZ, PT ;  /* 0x00000000003f782f */ /* 0x000fe20003800000 */
[----:B------:R-:W-:Y:S01]  /*0040*/  BSSY B0, `(.L_x_0) ;  /* 0x0000014000007945 */ /* 0x000fe20003800000 */
[--C-:B0-----:R-:W-:Y:S02]  /*0050*/  SHF.R.U32.HI R0, RZ, 0x5, R3.reuse ;  /* 0x00000005ff007819 */ /* 0x101fe40000011603 */
[----:B------:R-:W-:-:S03]  /*0060*/  SHF.R.U32.HI R5, RZ, 0x7, R3 ;  /* 0x00000007ff057819 */ /* 0x000fc60000011603 */
[----:B------:R-:W0:Y:S02]  /*0070*/  SHFL.IDX PT, R2, R0, RZ, 0x1f ;  /* 0x00001fff00027589 */ /* 0x000e2400000e0000 */
[----:B0-----:R-:W-:Y:S02]  /*0080*/  R2UR UR6, R2 ;  /* 0x00000000020672ca */ /* 0x001fe400000e0000 */
[----:B------:R0:W1:Y:S11]  /*0090*/  SHFL.IDX PT, R2, R5, RZ, 0x1f ;  /* 0x00001fff05027589 */ /* 0x00007600000e0000 */
[----:B------:R-:W-:-:S02]  /*00a0*/  USHF.R.S32.HI UR4, URZ, 0x1f, UR6 ;  /* 0x0000001f3f047899 */ /* 0x000fc40008011406 */
[----:B------:R-:W-:Y:S02]  /*00b0*/  ISETP.NE.OR P0, PT, RZ, UR6, !P0 ;  /* 0x00000006ff007c0c */ /* 0x000fe4000c705670 */
[----:B------:R-:W-:-:S04]  /*00c0*/  ULEA.HI UR4, UR4, UR6, URZ, 0x2 ;  /* 0x0000000604047291 */ /* 0x000fc8000f8f103f */
[----:B------:R-:W-:-:S04]  /*00d0*/  ULOP3.LUT UR4, UR4, 0xfffffffc, URZ, 0xc0, !UPT ;  /* 0xfffffffc04047892 */ /* 0x000fc8000f8ec03f */
[----:B------:R-:W-:-:S03]  /*00e0*/  UIADD3 UR6, UR6, -UR4, URZ ;  /* 0x8000000406067290 */ /* 0x000fc6000fffe03f */
[----:B01----:R-:W-:Y:S09]  /*00f0*/  @P0 BRA `(.L_x_1) ;  /* 0x0000000000200947 */ /* 0x003ff20003800000 */
[----:B------:R-:W-:Y:S02]  /*0100*/  ULDC.64 UR4, c[0x0][0x198] ;  /* 0x0000660000047ab9 */ /* 0x000fe40000000a00 */
[----:B------:R-:W-:Y:S02]  /*0110*/  UIADD3 UR8, UP0, UR4, 0xf0, URZ ;  /* 0x000000f004087890 */ /* 0x000fe4000ff1e03f */
[----:B------:R-:W-:Y:S02]  /*0120*/  UIADD3 UR4, UP1, UR4, 0x1f0, URZ ;  /* 0x000001f004047890 */ /* 0x000fe4000ff3e03f */
[----:B------:R-:W-:Y:S02]  /*0130*/  UIADD3.X UR9, URZ, UR5, URZ, UP0, !UPT ;  /* 0x000000053f097290 */ /* 0x000fe400087fe43f */
[----:B------:R-:W-:-:S07]  /*0140*/  UIADD3.X UR5, URZ, UR5, URZ, UP1, !UPT ;  /* 0x000000053f057290 */ /* 0x000fce0008ffe43f */
[----:B------:R0:W-:Y:S02]  /*0150*/  UTMACCTL.PF [UR8] ;  /* 0x00000000080079b9 */ /* 0x0001e40008040000 */
[----:B------:R0:W-:Y:S02]  /*0160*/  UTMACCTL.PF [UR4] ;  /* 0x00000000040079b9 */ /* 0x0001e40008040000 */
[----:B0-----:R-:W-:Y:S01]  /*0170*/  NOP ;  /* 0x0000000000007918 */ /* 0x001fe20000000000 */
.L_x_1:
[----:B------:R-:W-:Y:S05]  /*0180*/  BSYNC B0 ;  /* 0x0000000000007941 */ /* 0x000fea0003800000 */
.L_x_0:
[----:B------:R-:W0:Y:S01]  /*0190*/  SHFL.IDX PT, R6, R0, RZ, 0x1f ;  /* 0x00001fff00067589 */ /* 0x000e2200000e0000 */
[----:B------:R-:W-:Y:S01]  /*01a0*/  R2UR UR13, R2 ;  /* 0x00000000020d72ca */ /* 0x000fe200000e0000 */
[----:B------:R-:W-:-:S04]  /*01b0*/  UISETP.NE.AND UP0, UPT, UR6, 0x3, UPT ;  /* 0x000000030600788c */ /* 0x000fc8000bf05270 */
[----:B------:R-:W-:-:S08]  /*01c0*/  UISETP.EQ.OR UP0, UPT, UR6, URZ, !UP0 ;  /* 0x0000003f0600728c */ /* 0x000fd0000c702670 */
[----:B------:R-:W-:Y:S02]  /*01d0*/  UIADD3 UR12, UR13, -0x1, URZ ;  /* 0xffffffff0d0c7890 */ /* 0x000fe4000fffe03f */
[----:B------:R-:W-:Y:S02]  /*01e0*/  UISETP.EQ.AND UP0, UPT, UR13, URZ, UP0 ;  /* 0x0000003f0d00728c */ /* 0x000fe40008702270 */
[----:B------:R-:W-:Y:S02]  /*01f0*/  UISETP.GE.U32.AND UP1, UPT, UR12, 0x2, UPT ;  /* 0x000000020c00788c */ /* 0x000fe4000bf26070 */
[----:B------:R-:W-:Y:S01]  /*0200*/  USEL UR15, URZ, 0x1, !UP0 ;  /* 0x000000013f0f7887 */ /* 0x000fe2000c000000 */
[----:B0-----:R-:W-:-:S03]  /*0210*/  ISETP.NE.AND P0, PT, R6, RZ, PT ;  /* 0x000000ff0600720c */ /* 0x001fc60003f05270 */
[----:B------:R-:W-:-:S10]  /*0220*/  USEL UR15, UR15, 0x2, UP1 ;  /* 0x000000020f0f7887 */ /* 0x000fd40008800000 */
[----:B------:R-:W-:Y:S05]  /*0230*/  @P0 BRA `(.L_x_2) ;  /* 0x0000000000600947 */ /* 0x000fea0003800000 */
[----:B------:R-:W0:Y:S01]  /*0240*/  S2UR UR7, SR_CgaCtaId ;  /* 0x00000000000779c3 */ /* 0x000e220000008800 */
[----:B------:R-:W-:Y:S01]  /*0250*/  UMOV UR4, 0x400 ;  /* 0x0000040000047882 */ /* 0x000fe20000000000 */
[----:B------:R-:W-:Y:S01]  /*0260*/  UMOV UR5, 0x1 ;  /* 0x0000000100057882 */ /* 0x000fe20000000000 */
[----:B------:R-:W-:Y:S01]  /*0270*/  UMOV UR8, 0x5 ;  /* 0x0000000500087882 */ /* 0x000fe20000000000 */
[----:B------:R-:W-:Y:S01]  /*0280*/  ELECT P0, URZ, PT ;  /* 0x00000000003f782f */ /* 0x000fe20003800000 */
[----:B------:R-:W-:-:S04]  /*0290*/  UIADD3 UR8, -UR8, 0x100000, URZ ;  /* 0x0010000008087890 */ /* 0x000fc8000fffe13f */
[----:B------:R-:W-:Y:S02]  /*02a0*/  USHF.L.U32 UR9, UR8, 0xb, URZ ;  /* 0x0000000b08097899 */ /* 0x000fe4000800063f */
[----:B------:R-:W-:Y:S02]  /*02b0*/  USHF.L.U32 UR8, UR8, 0x1, URZ ;  /* 0x0000000108087899 */ /* 0x000fe4000800063f */
[----:B0-----:R-:W-:Y:S02]  /*02c0*/  ULEA UR7, UR7, UR4, 0x18 ;  /* 0x0000000407077291 */ /* 0x001fe4000f8ec03f */
[----:B------:R-:W-:-:S04]  /*02d0*/  UIADD3 UR4, -UR5, 0x100000, URZ ;  /* 0x0010000005047890 */ /* 0x000fc8000fffe13f */
[----:B------:R-:W-:Y:S02]  /*02e0*/  USHF.L.U32 UR5, UR4, 0xb, URZ ;  /* 0x0000000b04057899 */ /* 0x000fe4000800063f */
[----:B------:R-:W-:Y:S01]  /*02f0*/  USHF.L.U32 UR4, UR4, 0x1, URZ ;  /* 0x0000000104047899 */ /* 0x000fe2000800063f */
[----:B------:R-:W0:Y:S11]  /*0300*/  FENCE.VIEW.ASYNC.S ;  /* 0x00000000000073c6 */ /* 0x000e360000000000 */
[----:B0-----:R0:W1:Y:S01]  /*0310*/  SYNCS.EXCH.64 URZ, [UR7], UR4 ;  /* 0x00000004073f75b2 */ /* 0x0010620008000100 */
[----:B------:R0:W2:Y:S01]  /*0320*/  SYNCS.EXCH.64 URZ, [UR7+0x28], UR8 ;  /* 0x00002808073f75b2 */ /* 0x0000a20008000100 */
[----:B------:R0:W3:Y:S01]  /*0330*/  SYNCS.EXCH.64 URZ, [UR7+0x8], UR4 ;  /* 0x00000804073f75b2 */ /* 0x0000e20008000100 */
[----:B------:R0:W4:Y:S01]  /*0340*/  SYNCS.EXCH.64 URZ, [UR7+0x30], UR8 ;  /* 0x00003008073f75b2 */ /* 0x0001220008000100 */
[----:B------:R0:W0:Y:S01]  /*0350*/  SYNCS.EXCH.64 URZ, [UR7+0x10], UR4 ;  /* 0x00001004073f75b2 */ /* 0x0000220008000100 */
[----:B------:R0:W0:Y:S01]  /*0360*/  SYNCS.EXCH.64 URZ, [UR7+0x38], UR8 ;  /* 0x00003808073f75b2 */ /* 0x0000220008000100 */
[----:B------:R0:W0:Y:S01]  /*0370*/  SYNCS.EXCH.64 URZ, [UR7+0x18], UR4 ;  /* 0x00001804073f75b2 */ /* 0x0000220008000100 */
[----:B------:R0:W0:Y:S01]  /*0380*/  SYNCS.EXCH.64 URZ, [UR7+0x40], UR8 ;  /* 0x00004008073f75b2 */ /* 0x0000220008000100 */
[----:B------:R0:W0:Y:S01]  /*0390*/  SYNCS.EXCH.64 URZ, [UR7+0x20], UR4 ;  /* 0x00002004073f75b2 */ /* 0x0000220008000100 */
[----:B------:R0:W0:Y:S01]  /*03a0*/  SYNCS.EXCH.64 URZ, [UR7+0x48], UR8 ;  /* 0x00004808073f75b2 */ /* 0x0000220008000100 */
[----:B------:R-:W-:Y:S01]  /*03b0*/  NOP ;  /* 0x0000000000007918 */ /* 0x000fe20000000000 */
.L_x_2:
[----:B------:R-:W-:Y:S01]  /*03c0*/  SHF.R.S32.HI R2, RZ, 0x1f, R3 ;  /* 0x0000001fff027819 */ /* 0x000fe20000011403 */
[----:B------:R-:W5:Y:S01]  /*03d0*/  SHFL.IDX PT, R7, R0, RZ, 0x1f ;  /* 0x00001fff00077589 */ /* 0x000f6200000e0000 */
[----:B------:R-:W1:Y:S01]  /*03e0*/  S2UR UR14, SR_CTAID.X ;  /* 0x00000000000e79c3 */ /* 0x000e620000002500 */
[----:B------:R-:W-:Y:S02]  /*03f0*/  ELECT P0, URZ, PT ;  /* 0x00000000003f782f */ /* 0x000fe40003800000 */
[----:B------:R-:W-:Y:S01]  /*0400*/  LEA.HI R2, R2, R3, RZ, 0x7 ;  /* 0x0000000302027211 */ /* 0x000fe200078f38ff */
[----:B------:R1:W2:Y:S01]  /*0410*/  SHFL.IDX PT, R10, R0, RZ, 0x1f ;  /* 0x00001fff000a7589 */ /* 0x0002a200000e0000 */
[----:B------:R-:W-:Y:S01]  /*0420*/  SHF.R.S32.HI R9, RZ, 0x1f, R6 ;  /* 0x0000001fff097819 */ /* 0x000fe20000011406 */
[----:B0-----:R-:W-:Y:S01]  /*0430*/  ULDC UR4, c[0x0][0x150] ;  /* 0x0000540000047ab9 */ /* 0x001fe20000000800 */
[----:B------:R-:W-:Y:S02]  /*0440*/  LOP3.LUT R2, R2, 0xffffff80, RZ, 0xc0, !PT ;  /* 0xffffff8002027812 */ /* 0x000fe400078ec0ff */
[----:B------:R-:W-:-:S02]  /*0450*/  ELECT P1, URZ, PT ;  /* 0x00000000003f782f */ /* 0x000fc40003820000 */
[----:B------:R-:W-:Y:S01]  /*0460*/  LEA.HI R9, R9, R6, RZ, 0x2 ;  /* 0x0000000609097211 */ /* 0x000fe200078f10ff */
[----:B------:R-:W0:Y:S01]  /*0470*/  LDC R12, c[0x0][0x144] ;  /* 0x00005100ff0c7b82 */ /* 0x000e220000000800 */
[----:B------:R-:W-:Y:S01]  /*0480*/  UMOV UR9, 0x80 ;  /* 0x0000008000097882 */ /* 0x000fe20000000000 */
[----:B------:R-:W-:Y:S01]  /*0490*/  IMAD.IADD R2, R3, 0x1, -R2 ;  /* 0x0000000103027824 */ /* 0x000fe200078e0a02 */
[----:B------:R-:W-:Y:S01]  /*04a0*/  LOP3.LUT R9, R9, 0x3ffffffc, RZ, 0xc0, !PT ;  /* 0x3ffffffc09097812 */ /* 0x000fe200078ec0ff */
[----:B------:R-:W-:Y:S01]  /*04b0*/  NOP ;  /* 0x0000000000007918 */ /* 0x000fe20000000000 */
[----:B------:R-:W-:Y:S01]  /*04c0*/  NOP ;  /* 0x0000000000007918 */ /* 0x000fe20000000000 */
[----:B------:R-:W-:Y:S02]  /*04d0*/  ISETP.NE.AND P3, PT, RZ, UR13, PT ;  /* 0x0000000dff007c0c */ /* 0x000fe4000bf65270 */
[----:B------:R-:W-:Y:S01]  /*04e0*/  SHF.R.S32.HI R13, RZ, 0x1f, R2 ;  /* 0x0000001fff0d7819 */ /* 0x000fe20000011402 */
[----:B------:R-:W-:-:S02]  /*04f0*/  IMAD.IADD R9, R6, 0x1, -R9 ;  /* 0x0000000106097824 */ /* 0x000fc400078e0a09 */
[----:B------:R-:W3:Y:S01]  /*0500*/  SHFL.IDX PT, R6, R5, RZ, 0x1f ;  /* 0x00001fff05067589 */ /* 0x000ee200000e0000 */
[----:B------:R-:W-:Y:S02]  /*0510*/  LEA.HI R4, R13, R2, RZ, 0x3 ;  /* 0x000000020d047211 */ /* 0x000fe400078f18ff */
[----:B-----5:R-:W-:Y:S02]  /*0520*/  ISETP.NE.OR P0, PT, R7, RZ, !P0 ;  /* 0x000000ff0700720c */ /* 0x020fe40004705670 */
[--C-:B------:R-:W-:Y:S02]  /*0530*/  SHF.R.S32.HI R7, RZ, 0x3, R4.reuse ;  /* 0x00000003ff077819 */ /* 0x100fe40000011404 */
[----:B------:R-:W-:Y:S02]  /*0540*/  SHF.R.S32.HI R8, RZ, 0x1f, R4 ;  /* 0x0000001fff087819 */ /* 0x000fe40000011404 */
[----:B------:R-:W5:Y:S01]  /*0550*/  S2R R4, SR_CTAID.Y ;  /* 0x0000000000047919 */ /* 0x000f620000002600 */
[----:B-1----:R-:W-:-:S02]  /*0560*/  I2FP.F32.U32 R0, UR14 ;  /* 0x0000000e00007c45 */ /* 0x002fc40008201000 */
[----:B------:R-:W-:Y:S02]  /*0570*/  LEA.HI R8, R8, R7, RZ, 0x2 ;  /* 0x0000000708087211 */ /* 0x000fe400078f10ff */
[----:B--2---:R-:W-:Y:S01]  /*0580*/  ISETP.NE.OR P1, PT, R10, RZ, !P1 ;  /* 0x000000ff0a00720c */ /* 0x004fe20004f25670 */
[----:B------:R-:W-:Y:S01]  /*0590*/  FMUL R11, R0, UR4 ;  /* 0x00000004000b7c20 */ /* 0x000fe20008400000 */
[----:B------:R-:W-:Y:S01]  /*05a0*/  LOP3.LUT R8, R8, 0xfffffffc, RZ, 0xc0, !PT ;  /* 0xfffffffc08087812 */ /* 0x000fe200078ec0ff */
[----:B------:R-:W-:Y:S01]  /*05b0*/  VOTEU.ALL UP0, P0 ;  /* 0x00000000003f7886 */ /* 0x000fe20000000000 */
[----:B------:R-:W-:-:S03]  /*05c0*/  ULDC UR4, c[0x0][0x154] ;  /* 0x0000550000047ab9 */ /* 0x000fc60000000800 */
[----:B------:R-:W1:Y:S01]  /*05d0*/  F2I.U32.TRUNC.NTZ R11, R11 ;  /* 0x0000000b000b7305 */ /* 0x000e62000020f000 */
[----:B------:R-:W-:Y:S01]  /*05e0*/  IMAD.IADD R8, R7, 0x1, -R8 ;  /* 0x0000000107087824 */ /* 0x000fe200078e0a08 */
[----:B------:R-:W2:Y:S01]  /*05f0*/  @!UP0 S2UR UR8, SR_CgaCtaId ;  /* 0x00000000000889c3 */ /* 0x000ea20000008800 */
[----:B------:R-:W-:Y:S01]  /*0600*/  @!UP0 UMOV UR7, 0x400 ;  /* 0x0000040000078882 */ /* 0x000fe20000000000 */
[----:B---3--:R-:W-:Y:S01]  /*0610*/  R2UR UR18, R6 ;  /* 0x00000000061272ca */ /* 0x008fe200000e0000 */
[----:B------:R-:W-:Y:S01]  /*0620*/  IMAD R8, R9, 0x4, R8 ;  /* 0x0000000409087824 */ /* 0x000fe200078e0208 */
[----:B------:R-:W-:Y:S01]  /*0630*/  VOTEU.ALL UP1, P1 ;  /* 0x00000000003f7886 */ /* 0x000fe20000820000 */
[----:B------:R-:W-:Y:S01]  /*0640*/  VOTEU.ALL UP2, P1 ;  /* 0x00000000003f7886 */ /* 0x000fe20000840000 */
[----:B------:R-:W-:Y:S01]  /*0650*/  VOTEU.ALL UP3, P1 ;  /* 0x00000000003f7886 */ /* 0x000fe20000860000 */
[C---:B------:R-:W-:Y:S01]  /*0660*/  IMAD.SHL.U32 R7, R8.reuse, 0x4, RZ ;  /* 0x0000000408077824 */ /* 0x040fe200078e00ff */
[----:B------:R-:W-:Y:S01]  /*0670*/  LEA.HI R0, R8, R8, RZ, 0x1 ;  /* 0x0000000808007211 */ /* 0x000fe200078f08ff */
[----:B------:R-:W3:Y:S01]  /*0680*/  @!UP1 S2UR UR11, SR_CgaCtaId ;  /* 0x00000000000b99c3 */ /* 0x000ee20000008800 */
[----:B------:R-:W-:Y:S01]  /*0690*/  @!UP1 UMOV UR10, 0x400 ;  /* 0x00000400000a9882 */ /* 0x000fe20000000000 */
[----:B------:R-:W-:Y:S01]  /*06a0*/  VOTEU.ALL UP4, P1 ;  /* 0x00000000003f7886 */ /* 0x000fe20000880000 */
[----:B------:R-:W-:Y:S01]  /*06b0*/  LOP3.LUT R9, R0, 0xfffffffe, RZ, 0xc0, !PT ;  /* 0xfffffffe00097812 */ /* 0x000fe200078ec0ff */
[----:B-1----:R-:W-:Y:S01]  /*06c0*/  IMAD.MOV R15, RZ, RZ, -R11 ;  /* 0x000000ffff0f7224 */ /* 0x002fe200078e0a0b */
[----:B------:R-:W-:Y:S01]  /*06d0*/  LOP3.LUT R16, R8, 0xc, R7, 0x78, !PT ;  /* 0x0000000c08107812 */ /* 0x000fe200078e7807 */
[----:B------:R-:W-:-:S02]  /*06e0*/  VOTEU.ALL UP5, P1 ;  /* 0x00000000003f7886 */ /* 0x000fc400008a0000 */
[----:B0-----:R-:W-:Y:S01]  /*06f0*/  IMAD R14, R12, R15, UR14 ;  /* 0x0000000e0c0e7e24 */ /* 0x001fe2000f8e020f */
[----:B-----5:R-:W-:Y:S01]  /*0700*/  I2FP.F32.U32 R0, R4 ;  /* 0x0000000400007245 */ /* 0x020fe20000201000 */
[----:B------:R-:W0:Y:S01]  /*0710*/  LDC R15, c[0x0][0x148] ;  /* 0x00005200ff0f7b82 */ /* 0x000e220000000800 */
[----:B------:R-:W-:Y:S01]  /*0720*/  IMAD.IADD R9, R8, 0x1, -R9 ;  /* 0x0000000108097824 */ /* 0x000fe200078e0a09 */
[----:B------:R1:W-:Y:S02]  /*0730*/  STL [R1+0x78], R16 ;  /* 0x0000781001007387 */ /* 0x0003e40000100800 */
[----:B------:R-:W-:Y:S01]  /*0740*/  FMUL R0, R0, UR4 ;  /* 0x0000000400007c20 */ /* 0x000fe20008400000 */
[----:B------:R-:W-:Y:S01]  /*0750*/  UMOV UR4, 0x20 ;  /* 0x0000002000047882 */ /* 0x000fe20000000000 */
[----:B------:R-:W-:Y:S01]  /*0760*/  ISETP.NE.AND P2, PT, R9, R14, PT ;  /* 0x0000000e0900720c */ /* 0x000fe20003f45270 */
[----:B--2---:R-:W-:Y:S01]  /*0770*/  @!UP0 ULEA UR7, UR8, UR7, 0x18 ;  /* 0x0000000708078291 */ /* 0x004fe2000f8ec03f */
[----:B------:R-:W2:Y:S01]  /*0780*/  LDC R8, c[0x0][0x140] ;  /* 0x00005000ff087b82 */ /* 0x000ea20000000800 */
[----:B------:R-:W-:-:S04]  /*0790*/  @!UP0 UIADD3 UR4, -UR4, 0x100000, URZ ;  /* 0x0010000004048890 */ /* 0x000fc8000fffe13f */
[----:B------:R-:W-:Y:S02]  /*07a0*/  @!UP0 USHF.L.U32 UR5, UR4, 0xb, URZ ;  /* 0x0000000b04058899 */ /* 0x000fe4000800063f */
[----:B------:R-:W-:Y:S01]  /*07b0*/  @!UP0 USHF.L.U32 UR4, UR4, 0x1, URZ ;  /* 0x0000000104048899 */ /* 0x000fe2000800063f */
[----:B------:R-:W5:Y:S01]  /*07c0*/  F2I.U32.TRUNC.NTZ R0, R0 ;  /* 0x0000000000007305 */ /* 0x000f62000020f000 */
[----:B------:R-:W-:-:S04]  /*07d0*/  @!UP1 UIADD3 UR8, -UR9, 0x100000, URZ ;  /* 0x0010000009089890 */ /* 0x000fc8000fffe13f */
[----:B------:R-:W-:Y:S02]  /*07e0*/  @!UP1 USHF.L.U32 UR9, UR8, 0xb, URZ ;  /* 0x0000000b08099899 */ /* 0x000fe4000800063f */
[----:B------:R-:W-:Y:S01]  /*07f0*/  @!UP1 USHF.L.U32 UR8, UR8, 0x1, URZ ;  /* 0x0000000108089899 */ /* 0x000fe2000800063f */
[----:B------:R-:W-:Y:S01]  /*0800*/  VOTEU.ALL UP0, P0 ;  /* 0x00000000003f7886 */ /* 0x000fe20000000000 */
[----:B---3--:R-:W-:Y:S01]  /*0810*/  @!UP1 ULEA UR10, UR11, UR10, 0x18 ;  /* 0x0000000a0b0a9291 */ /* 0x008fe2000f8ec03f */
[----:B------:R-:W-:Y:S01]  /*0820*/  VOTEU.ALL UP1, P0 ;  /* 0x00000000003f7886 */ /* 0x000fe20000020000 */
[----:B------:R-:W-:-:S04]  /*0830*/  LOP3.LUT P0, RZ, R2, 0x7, RZ, 0xc0, !PT ;  /* 0x0000000702ff7812 */ /* 0x000fc8000780c0ff */
[C---:B------:R-:W-:Y:S01]  /*0840*/  ISETP.LT.U32.AND P0, PT, R16.reuse, 0x8, !P0 ;  /* 0x000000081000780c */ /* 0x040fe20004701070 */
[----:B------:R-:W3:Y:S02]  /*0850*/  FENCE.VIEW.ASYNC.S ;  /* 0x00000000000073c6 */ /* 0x000ee40000000000 */
[----:B---3--:R1:W3:Y:S01]  /*0860*/  @!UP0 SYNCS.EXCH.64 URZ, [UR7+0x80], UR4 ;  /* 0x00008004073f85b2 */ /* 0x0082e20008000100 */
[----:B-----5:R-:W-:Y:S01]  /*0870*/  IMAD.MOV R18, RZ, RZ, -R0 ;  /* 0x000000ffff127224 */ /* 0x020fe200078e0a00 */
[----:B------:R-:W-:-:S03]  /*0880*/  @P2 LEA.HI R0, R16, R16, RZ, 0x1 ;  /* 0x0000001010002211 */ /* 0x000fc600078f08ff */
[----:B0-----:R-:W-:Y:S01]  /*0890*/  IMAD R7, R15, R18, R4 ;  /* 0x000000120f077224 */ /* 0x001fe200078e0204 */
[----:B------:R-:W-:Y:S02]  /*08a0*/  @P2 SHF.R.S32.HI R0, RZ, 0x1, R0 ;  /* 0x00000001ff002819 */ /* 0x000fe40000011400 */
[----:B--2---:R-:W-:Y:S02]  /*08b0*/  ISETP.EQ.U32.AND P1, PT, R8, 0x1, PT ;  /* 0x000000010800780c */ /* 0x004fe40003f22070 */
[----:B------:R-:W-:Y:S01]  /*08c0*/  @P2 ISETP.NE.AND P4, PT, R0, R7, PT ;  /* 0x000000070000220c */ /* 0x000fe20003f85270 */
[----:B------:R-:W-:Y:S01]  /*08d0*/  IMAD.MOV.U32 R0, RZ, RZ, 0x1 ;  /* 0x00000001ff007424 */ /* 0x000fe200078e00ff */
[----:B------:R-:W-:Y:S02]  /*08e0*/  SEL R7, RZ, 0x1, !P0 ;  /* 0x00000001ff077807 */ /* 0x000fe40004000000 */
[----:B------:R-:W-:Y:S01]  /*08f0*/  @P2 SEL R0, RZ, 0x1, P4 ;  /* 0x00000001ff002807 */ /* 0x000fe20002000000 */
[----:B------:R1:W0:Y:S01]  /*0900*/  @!UP1 SYNCS.EXCH.64 URZ, [UR7+0x88], UR4 ;  /* 0x00008804073f95b2 */ /* 0x0002220008000100 */
[----:B------:R-:W-:-:S02]  /*0910*/  NOP ;  /* 0x0000000000007918 */ /* 0x000fc40000000000 */
[----:B------:R-:W-:-:S05]  /*0920*/  LOP3.LUT R0, R0, R7, RZ, 0xc0, !PT ;  /* 0x0000000700007212 */ /* 0x000fca00078ec0ff */
[----:B------:R1:W-:Y:S01]  /*0930*/  STL [R1+0x70], R0 ;  /* 0x0000700001007387 */ /* 0x0003e20000100800 */
[----:B------:R1:W2:Y:S01]  /*0940*/  @!UP2 SYNCS.EXCH.64 URZ, [UR10+0x60], UR8 ;  /* 0x000060080a3fa5b2 */ /* 0x0002a20008000100 */
[----:B------:R1:W0:Y:S01]  /*0950*/  @!UP3 SYNCS.EXCH.64 URZ, [UR10+0x68], UR8 ;  /* 0x000068080a3fb5b2 */ /* 0x0002220008000100 */
[----:B------:R1:W0:Y:S01]  /*0960*/  @!UP4 SYNCS.EXCH.64 URZ, [UR10+0x70], UR8 ;  /* 0x000070080a3fc5b2 */ /* 0x0002220008000100 */
[----:B------:R1:W0:Y:S01]  /*0970*/  @!UP5 SYNCS.EXCH.64 URZ, [UR10+0x78], UR8 ;  /* 0x000078080a3fd5b2 */ /* 0x0002220008000100 */
[----:B------:R-:W-:Y:S01]  /*0980*/  NOP ;  /* 0x0000000000007918 */ /* 0x000fe20000000000 */
[----:B---3--:R-:W-:Y:S05]  /*0990*/  @!P1 BRA `(.L_x_3) ;  /* 0x0000000000089947 */ /* 0x008fea0003800000 */
[----:B0-2-4-:R-:W-:Y:S01]  /*09a0*/  UCGABAR_ARV ;  /* 0x00000000000079c7 */ /* 0x015fe20008000000 */
[----:B------:R-:W-:Y:S05]  /*09b0*/  BRA `(.L_x_4) ;  /* 0x0000000000047947 */ /* 0x000fea0003800000 */
.L_x_3:
[----:B0-2-4-:R-:W-:Y:S01]  /*09c0*/  NOP ;  /* 0x0000000000007918 */ /* 0x015fe20000000000 */
.L_x_4:
[----:B-1----:R-:W-:Y:S01]  /*09d0*/  ULDC.64 UR4, c[0x0][0x598] ;  /* 0x0001660000047ab9 */ /* 0x002fe20000000a00 */
[----:B------:R-:W-:Y:S01]  /*09e0*/  ULDC.64 UR20, c[0x0][0x208] ;  /* 0x0000820000147ab9 */ /* 0x000fe20000000a00 */
[----:B------:R-:W-:-:S04]  /*09f0*/  ISETP.NE.U32.AND P0, PT, RZ, UR4, PT ;  /* 0x00000004ff007c0c */ /* 0x000fc8000bf05070 */
[----:B------:R-:W-:-:S13]  /*0a00*/  ISETP.NE.AND.EX P0, PT, RZ, UR5, PT, P0 ;  /* 0x00000005ff007c0c */ /* 0x000fda000bf05300 */
[----:B------:R-:W-:Y:S05]  /*0a10*/  @!P0 BRA `(.L_x_5) ;  /* 0x0000000000208947 */ /* 0x000fea0003800000 */
[----:B------:R-:W0:Y:S02]  /*0a20*/  LDC.64 R6, c[0x0][0x598] ;  /* 0x00016600ff067b82 */ /* 0x000e240000000a00 */
[----:B0-----:R-:W2:Y:S02]  /*0a30*/  LDG.E.64 R6, desc[UR20][R6.64] ;  /* 0x0000001406067981 */ /* 0x001ea4000c1e1b00 */
[----:B--2---:R-:W-:-:S04]  /*0a40*/  ISETP.NE.U32.AND P0, PT, R6, RZ, PT ;  /* 0x000000ff0600720c */ /* 0x004fc80003f05070 */
[----:B------:R-:W-:-:S13]  /*0a50*/  ISETP.NE.AND.EX P0, PT, R7, RZ, PT, P0 ;  /* 0x000000ff0700720c */ /* 0x000fda0003f05300 */
[----:B------:R-:W-:Y:S05]  /*0a60*/  @!P0 BRA `(.L_x_5) ;  /* 0x00000000000c8947 */ /* 0x000fea0003800000 */
[----:B------:R-:W2:Y:S02]  /*0a70*/  LD.E R6, desc[UR20][R6.64] ;  /* 0x0000001406067980 */ /* 0x000ea4000c101900 */
[----:B--2---:R-:W-:Y:S01]  /*0a80*/  R2UR UR32, R6 ;  /* 0x00000000062072ca */ /* 0x004fe200000e0000 */
[----:B------:R-:W-:-:S14]  /*0a90*/  BRA `(.L_x_6) ;  /* 0x0000000000247947 */ /* 0x000fdc0003800000 */
.L_x_5:
[----:B------:R-:W-:Y:S02]  /*0aa0*/  ULDC.64 UR4, c[0x0][0x588] ;  /* 0x0001620000047ab9 */ /* 0x000fe40000000a00 */
[----:B------:R-:W-:-:S04]  /*0ab0*/  ISETP.NE.U32.AND P0, PT, RZ, UR4, PT ;  /* 0x00000004ff007c0c */ /* 0x000fc8000bf05070 */
[----:B------:R-:W-:-:S13]  /*0ac0*/  ISETP.NE.AND.EX P0, PT, RZ, UR5, PT, P0 ;  /* 0x00000005ff007c0c */ /* 0x000fda000bf05300 */
[----:B------:R-:W-:Y:S05]  /*0ad0*/  @!P0 BRA `(.L_x_7) ;  /* 0x0000000000108947 */ /* 0x000fea0003800000 */
[----:B------:R-:W0:Y:S02]  /*0ae0*/  LDC.64 R6, c[0x0][0x588] ;  /* 0x00016200ff067b82 */ /* 0x000e240000000a00 */
[----:B0-----:R-:W2:Y:S02]  /*0af0*/  LDG.E R6, desc[UR20][R6.64] ;  /* 0x0000001406067981 */ /* 0x001ea4000c1e1900 */
[----:B--2---:R-:W-:Y:S01]  /*0b00*/  R2UR UR32, R6 ;  /* 0x00000000062072ca */ /* 0x004fe200000e0000 */
[----:B------:R-:W-:-:S14]  /*0b10*/  BRA `(.L_x_6) ;  /* 0x0000000000047947 */ /* 0x000fdc0003800000 */
.L_x_7:
[----:B------:R-:W-:-:S05]  /*0b20*/  ULDC UR32, c[0x0][0x580] ;  /* 0x0001600000207ab9 */ /* 0x000fca0000000800 */
.L_x_6:
[----:B------:R-:W-:Y:S02]  /*0b30*/  ULDC.64 UR4, c[0x0][0x5a0] ;  /* 0x0001680000047ab9 */ /* 0x000fe40000000a00 */
        /* <DEDUP_REMOVED lines=11> */
.L_x_8:
        /* <DEDUP_REMOVED lines=8> */
.L_x_10:
[----:B------:R-:W-:-:S05]  /*0c70*/  ULDC UR31, c[0x0][0x584] ;  /* 0x00016100001f7ab9 */ /* 0x000fca0000000800 */
.L_x_9:
[----:B------:R-:W0:Y:S01]  /*0c80*/  LDC R0, c[0x0][0x65c] ;  /* 0x00019700ff007b82 */ /* 0x000e220000000800 */
[----:B------:R-:W-:Y:S01]  /*0c90*/  IMAD.U32 R6, RZ, RZ, UR14 ;  /* 0x0000000eff067e24 */ /* 0x000fe2000f8e00ff */
[----:B------:R-:W-:Y:S01]  /*0ca0*/  UISETP.NE.AND UP0, UPT, UR13, 0x2, UPT ;  /* 0x000000020d00788c */ /* 0x000fe2000bf05270 */
[----:B------:R-:W-:Y:S01]  /*0cb0*/  IMAD.MOV.U32 R7, RZ, RZ, RZ ;  /* 0x000000ffff077224 */ /* 0x000fe200078e00ff */
[----:B------:R-:W-:Y:S01]  /*0cc0*/  ULDC UR7, c[0x0][0x28c] ;  /* 0x0000a30000077ab9 */ /* 0x000fe20000000800 */
[----:B------:R-:W-:Y:S01]  /*0cd0*/  UMOV UR5, URZ ;  /* 0x0000003f00057c82 */ /* 0x000fe20008000000 */
[----:B------:R-:W-:Y:S02]  /*0ce0*/  UIADD3 UR7, UR7, 0x7f, URZ ;  /* 0x0000007f07077890 */ /* 0x000fe4000fffe03f */
[----:B------:R-:W-:Y:S01]  /*0cf0*/  PLOP3.LUT P0, PT, PT, PT, UP0, 0x80, 0x0 ;  /* 0x000000000000781c */ /* 0x000fe20003f0f008 */
[----:B------:R-:W-:Y:S01]  /*0d00*/  UMOV UR4, URZ ;  /* 0x0000003f00047c82 */ /* 0x000fe20008000000 */
[----:B------:R-:W-:Y:S01]  /*0d10*/  USHF.R.S32.HI UR10, URZ, 0x1f, UR7 ;  /* 0x0000001f3f0a7899 */ /* 0x000fe20008011407 */
[----:B------:R-:W-:-:S03]  /*0d20*/  ULDC.64 UR22, c[0x0][0x650] ;  /* 0x0001940000167ab9 */ /* 0x000fc60000000a00 */
[----:B------:R-:W-:Y:S01]  /*0d30*/  ULEA.HI UR10, UR10, UR7, URZ, 0x7 ;  /* 0x000000070a0a7291 */ /* 0x000fe2000f8f383f */
[----:B0-----:R-:W-:-:S13]  /*0d40*/  ISETP.NE.AND P2, PT, R0, 0x1, PT ;  /* 0x000000010000780c */ /* 0x001fda0003f45270 */
[----:B------:R-:W0:Y:S01]  /*0d50*/  @P2 LDC R9, c[0x0][0x10] ;  /* 0x00000400ff092b82 */ /* 0x000e220000000800 */
[----:B------:R-:W-:-:S07]  /*0d60*/  @P2 IMAD.MOV.U32 R5, RZ, RZ, RZ ;  /* 0x000000ffff052224 */ /* 0x000fce00078e00ff */
[----:B------:R-:W1:Y:S01]  /*0d70*/  @!P2 LDC R11, c[0x0][0xc] ;  /* 0x00000300ff0bab82 */ /* 0x000e620000000800 */
[----:B------:R-:W-:Y:S01]  /*0d80*/  ULDC UR8, c[0x0][0xc] ;  /* 0x0000030000087ab9 */ /* 0x000fe20000000800 */
[----:B------:R-:W-:Y:S01]  /*0d90*/  ULDC UR9, c[0x0][0x10] ;  /* 0x0000040000097ab9 */ /* 0x000fe20000000800 */
[----:B------:R-:W-:Y:S01]  /*0da0*/  ULDC UR7, c[0x0][0x14] ;  /* 0x0000050000077ab9 */ /* 0x000fe20000000800 */
[----:B------:R-:W-:-:S04]  /*0db0*/  UIMAD.WIDE.U32 UR8, UR8, UR9, URZ ;  /* 0x00000009080872a5 */ /* 0x000fc8000f8e003f */
[----:B------:R-:W-:Y:S02]  /*0dc0*/  UIMAD.WIDE.U32 UR16, UR8, UR7, URZ ;  /* 0x00000007081072a5 */ /* 0x000fe4000f8e003f */
[----:B------:R-:W-:-:S04]  /*0dd0*/  UIMAD UR13, UR9, UR7, URZ ;  /* 0x00000007090d72a4 */ /* 0x000fc8000f8e023f */
[----:B------:R-:W-:Y:S01]  /*0de0*/  UIADD3 UR13, UR17, UR13, URZ ;  /* 0x0000000d110d7290 */ /* 0x000fe2000fffe03f */
[----:B0-----:R-:W-:Y:S01]  /*0df0*/  @P2 IMAD.WIDE.U32 R8, R9, UR14, R4 ;  /* 0x0000000e09082c25 */ /* 0x001fe2000f8e0004 */
[----:B------:R-:W-:-:S03]  /*0e00*/  USHF.R.S32.HI UR14, URZ, 0x7, UR10 ;  /* 0x000000073f0e7899 */ /* 0x000fc6000801140a */
[----:B------:R-:W-:Y:S02]  /*0e10*/  @P2 IMAD.MOV.U32 R12, RZ, RZ, R8 ;  /* 0x000000ffff0c2224 */ /* 0x000fe400078e0008 */
[----:B-1----:R-:W-:-:S04]  /*0e20*/  @!P2 IMAD.WIDE.U32 R6, R4, R11, R6 ;  /* 0x0000000b0406a225 */ /* 0x002fc800078e0006 */
[----:B------:R-:W-:Y:S02]  /*0e30*/  @P2 IMAD.MOV.U32 R11, RZ, RZ, RZ ;  /* 0x000000ffff0b2224 */ /* 0x000fe400078e00ff */
[----:B------:R-:W-:Y:S02]  /*0e40*/  @!P2 IMAD.MOV.U32 R12, RZ, RZ, R6 ;  /* 0x000000ffff0ca224 */ /* 0x000fe400078e0006 */
[----:B------:R-:W-:Y:S02]  /*0e50*/  @P2 IMAD.IADD R10, R9, 0x1, R11 ;  /* 0x00000001090a2824 */ /* 0x000fe400078e020b */
[----:B------:R-:W-:Y:S01]  /*0e60*/  @!P2 IMAD.MOV.U32 R10, RZ, RZ, R7 ;  /* 0x000000ffff0aa224 */ /* 0x000fe200078e0007 */
[----:B------:R0:W-:Y:S03]  /*0e70*/  STL [R1+0x80], R12 ;  /* 0x0000800c01007387 */ /* 0x0001e60000100800 */
[----:B------:R-:W-:Y:S01]  /*0e80*/  IMAD.MOV.U32 R16, RZ, RZ, R10 ;  /* 0x000000ffff107224 */ /* 0x000fe200078e000a */
[----:B------:R0:W-:Y:S01]  /*0e90*/  STL [R1+0x7c], R10 ;  /* 0x00007c0a01007387 */ /* 0x0001e20000100800 */
[----:B------:R-:W-:Y:S05]  /*0ea0*/  @P0 BRA `(.L_x_11) ;  /* 0x0000000000280947 */ /* 0x000fea0003800000 */
[----:B0-----:R-:W-:Y:S01]  /*0eb0*/  IADD3 R12, P0, R12, UR16, RZ ;  /* 0x000000100c0c7c10 */ /* 0x001fe2000ff1e0ff */
[----:B------:R-:W-:Y:S02]  /*0ec0*/  UISETP.GE.U32.AND UP0, UPT, UR14, 0x5, UPT ;  /* 0x000000050e00788c */ /* 0x000fe4000bf06070 */
[----:B------:R-:W-:Y:S01]  /*0ed0*/  UIMAD.WIDE.U32 UR4, UR14, -0x33333333, URZ ;  /* 0xcccccccd0e0478a5 */ /* 0x000fe2000f8e003f */
[----:B------:R-:W-:Y:S01]  /*0ee0*/  IADD3.X R16, R16, UR13, RZ, P0, !PT ;  /* 0x0000000d10107c10 */ /* 0x000fe200087fe4ff */
[----:B------:R1:W-:Y:S02]  /*0ef0*/  STL [R1+0x80], R12 ;  /* 0x0000800c01007387 */ /* 0x0003e40000100800 */
[----:B------:R-:W-:Y:S02]  /*0f00*/  USHF.R.U32.HI UR5, URZ, 0x2, UR5 ;  /* 0x000000023f057899 */ /* 0x000fe40008011605 */
[----:B------:R1:W-:Y:S01]  /*0f10*/  STL [R1+0x7c], R16 ;  /* 0x00007c1001007387 */ /* 0x0003e20000100800 */
[----:B------:R-:W-:-:S02]  /*0f20*/  UMOV UR4, URZ ;  /* 0x0000003f00047c82 */ /* 0x000fc40008000000 */
[----:B------:R-:W-:Y:S02]  /*0f30*/  @UP0 ULOP3.LUT UR4, UR5, 0x1, URZ, 0xc0, !UPT ;  /* 0x0000000105040892 */ /* 0x000fe4000f8ec03f */
[----:B------:R-:W-:-:S12]  /*0f40*/  UIMAD UR5, UR5, -0x5, UR14 ;  /* 0xfffffffb050578a4 */ /* 0x000fd8000f8e020e */
.L_x_11:
[----:B------:R-:W-:Y:S01]  /*0f50*/  IMAD.MOV.U32 R8, RZ, RZ, -0x1 ;  /* 0xffffffffff087424 */ /* 0x000fe200078e00ff */
[----:B------:R-:W-:Y:S01]  /*0f60*/  ISETP.GE.U32.AND P0, PT, R12, UR22, PT ;  /* 0x000000160c007c0c */ /* 0x000fe2000bf06070 */
[----:B------:R-:W-:Y:S01]  /*0f70*/  IMAD.MOV.U32 R6, RZ, RZ, -0x1 ;  /* 0xffffffffff067424 */ /* 0x000fe200078e00ff */
[----:B------:R-:W-:Y:S01]  /*0f80*/  PRMT R0, RZ, 0x7610, R0 ;  /* 0x00007610ff007816 */ /* 0x000fe20000000000 */
[----:B------:R-:W-:Y:S01]  /*0f90*/  IMAD.MOV.U32 R7, RZ, RZ, -0x1 ;  /* 0xffffffffff077424 */ /* 0x000fe200078e00ff */
[----:B------:R2:W-:Y:S01]  /*0fa0*/  STL [R1+0x84], R8 ;  /* 0x0000840801007387 */ /* 0x0005e20000100800 */
[----:B------:R-:W-:-:S03]  /*0fb0*/  ISETP.GE.U32.AND.EX P0, PT, R16, UR23, PT, P0 ;  /* 0x0000001710007c0c */ /* 0x000fc6000bf06100 */
[----:B------:R2:W-:Y:S04]  /*0fc0*/  STL [R1+0x74], R6 ;  /* 0x0000740601007387 */ /* 0x0005e80000100800 */
[----:B------:R2:W-:Y:S06]  /*0fd0*/  STL [R1+0x88], R7 ;  /* 0x0000880701007387 */ /* 0x0005ec0000100800 */
[----:B------:R-:W-:Y:S05]  /*0fe0*/  @P0 BRA `(.L_x_12) ;  /* 0x0000000400380947 */ /* 0x000fea0003800000 */
[----:B------:R-:W3:Y:S01]  /*0ff0*/  LDC.64 R20, c[0x0][0x628] ;  /* 0x00018a00ff147b82 */ /* 0x000ee20000000a00 */
[----:B--2---:R-:W-:Y:S02]  /*1000*/  IMAD.MOV.U32 R6, RZ, RZ, R12 ;  /* 0x000000ffff067224 */ /* 0x004fe400078e000c */
[----:B------:R-:W-:-:S05]  /*1010*/  IMAD.MOV.U32 R7, RZ, RZ, R16 ;  /* 0x000000ffff077224 */ /* 0x000fca00078e0010 */
[----:B------:R-:W2:Y:S08]  /*1020*/  LDC R0, c[0x0][0x630] ;  /* 0x00018c00ff007b82 */ /* 0x000eb00000000800 */
[----:B------:R-:W4:Y:S01]  /*1030*/  LDC.64 R22, c[0x0][0x620] ;  /* 0x00018800ff167b82 */ /* 0x000f220000000a00 */
[----:B---3--:R-:W-:-:S04]  /*1040*/  ISETP.NE.U32.AND P0, PT, R20, RZ, PT ;  /* 0x000000ff1400720c */ /* 0x008fc80003f05070 */
[----:B------:R-:W-:-:S13]  /*1050*/  ISETP.NE.AND.EX P0, PT, R21, RZ, PT, P0 ;  /* 0x000000ff1500720c */ /* 0x000fda0003f05300 */
[----:B--2-4-:R-:W-:Y:S05]  /*1060*/  @!P0 BRA `(.L_x_13) ;  /* 0x0000000000288947 */ /* 0x014fea0003800000 */
[----:B------:R-:W2:Y:S02]  /*1070*/  LDC R11, c[0x0][0x634] ;  /* 0x00018d00ff0b7b82 */ /* 0x000ea40000000800 */
[----:B--2---:R-:W-:-:S05]  /*1080*/  IADD3 R11, P0, R12, R11, RZ ;  /* 0x0000000b0c0b7210 */ /* 0x004fca0007f1e0ff */
[----:B------:R-:W-:-:S04]  /*1090*/  IMAD.X R17, RZ, RZ, R16, P0 ;  /* 0x000000ffff117224 */ /* 0x000fc800000e0610 */
[----:B------:R-:W-:-:S04]  /*10a0*/  IMAD.WIDE.U32 R6, R17, R20, RZ ;  /* 0x0000001411067225 */ /* 0x000fc800078e00ff */
[----:B------:R-:W-:-:S04]  /*10b0*/  IMAD.WIDE.U32 R8, P0, R11, R21, R6 ;  /* 0x000000150b087225 */ /* 0x000fc80007800006 */
[----:B------:R-:W-:-:S04]  /*10c0*/  IMAD.WIDE.U32 R6, R11, R20, RZ ;  /* 0x000000140b067225 */ /* 0x000fc800078e00ff */
[----:B------:R-:W-:Y:S01]  /*10d0*/  IMAD.X R11, RZ, RZ, RZ, P0 ;  /* 0x000000ffff0b7224 */ /* 0x000fe200000e06ff */
[----:B------:R-:W-:Y:S01]  /*10e0*/  IADD3 RZ, P0, R7, R8, RZ ;  /* 0x0000000807ff7210 */ /* 0x000fe20007f1e0ff */
[----:B0-----:R-:W-:-:S04]  /*10f0*/  IMAD.MOV.U32 R10, RZ, RZ, R9 ;  /* 0x000000ffff0a7224 */ /* 0x001fc800078e0009 */
[----:B------:R-:W-:-:S08]  /*1100*/  IMAD.WIDE.U32.X R6, R17, R21, R10, P0 ;  /* 0x0000001511067225 */ /* 0x000fd000000e040a */
.L_x_13:
[----:B------:R-:W2:Y:S01]  /*1110*/  LDC.64 R24, c[0x0][0x640] ;  /* 0x00019000ff187b82 */ /* 0x000ea20000000a00 */
[-CC-:B------:R-:W-:Y:S01]  /*1120*/  SHF.R.U64 R27, R6, R0.reuse, R7.reuse ;  /* 0x00000000061b7219 */ /* 0x180fe20000001207 */
[----:B------:R-:W-:Y:S01]  /*1130*/  IMAD.MOV.U32 R6, RZ, RZ, R12 ;  /* 0x000000ffff067224 */ /* 0x000fe200078e000c */
[----:B------:R-:W-:Y:S02]  /*1140*/  SHF.R.U32.HI R0, RZ, R0, R7 ;  /* 0x00000000ff007219 */ /* 0x000fe40000011607 */
[----:B------:R-:W-:-:S03]  /*1150*/  IADD3 R9, P0, RZ, -R27, RZ ;  /* 0x8000001bff097210 */ /* 0x000fc60007f1e0ff */
[----:B------:R-:W1:Y:S02]  /*1160*/  LDC R8, c[0x0][0x618] ;  /* 0x00018600ff087b82 */ /* 0x000e640000000800 */
[----:B------:R-:W-:-:S04]  /*1170*/  IMAD.X R7, RZ, RZ, ~R0, P0 ;  /* 0x000000ffff077224 */ /* 0x000fc800000e0e00 */
[-C--:B------:R-:W-:Y:S02]  /*1180*/  IMAD R0, R7, R22.reuse, RZ ;  /* 0x0000001607007224 */ /* 0x080fe400078e02ff */
[----:B0-----:R-:W0:Y:S01]  /*1190*/  LDC R10, c[0x0][0x608] ;  /* 0x00018200ff0a7b82 */ /* 0x001e220000000800 */
[----:B------:R-:W-:Y:S02]  /*11a0*/  IMAD.MOV.U32 R7, RZ, RZ, R16 ;  /* 0x000000ffff077224 */ /* 0x000fe400078e0010 */
[----:B------:R-:W-:-:S05]  /*11b0*/  IMAD.WIDE.U32 R6, R9, R22, R6 ;  /* 0x0000001609067225 */ /* 0x000fca00078e0006 */
[----:B------:R-:W3:Y:S01]  /*11c0*/  LDC R21, c[0x0][0x658] ;  /* 0x00019600ff157b82 */ /* 0x000ee20000000800 */
[----:B------:R-:W-:Y:S01]  /*11d0*/  IMAD R9, R9, R23, R0 ;  /* 0x0000001709097224 */ /* 0x000fe200078e0200 */
[----:B--2---:R-:W-:Y:S01]  /*11e0*/  ISETP.NE.U32.AND P0, PT, R24, RZ, PT ;  /* 0x000000ff1800720c */ /* 0x004fe20003f05070 */
[----:B------:R-:W-:Y:S02]  /*11f0*/  IMAD.MOV.U32 R0, RZ, RZ, -0x1 ;  /* 0xffffffffff007424 */ /* 0x000fe400078e00ff */
[----:B------:R-:W-:Y:S01]  /*1200*/  IMAD.IADD R7, R7, 0x1, R9 ;  /* 0x0000000107077824 */ /* 0x000fe200078e0209 */
[----:B------:R-:W-:Y:S01]  /*1210*/  ISETP.NE.AND.EX P0, PT, R25, RZ, PT, P0 ;  /* 0x000000ff1900720c */ /* 0x000fe20003f05300 */
[----:B------:R-:W-:Y:S01]  /*1220*/  IMAD.MOV.U32 R22, RZ, RZ, 0x1 ;  /* 0x00000001ff167424 */ /* 0x000fe200078e00ff */
[----:B------:R-:W2:Y:S02]  /*1230*/  LDC R19, c[0x0][0x600] ;  /* 0x00018000ff137b82 */ /* 0x000ea40000000800 */
[----:B-1----:R-:W-:-:S02]  /*1240*/  SHF.R.U64 R16, R6, R8, R7 ;  /* 0x0000000806107219 */ /* 0x002fc40000001207 */
[----:B------:R-:W-:-:S04]  /*1250*/  SHF.R.U32.HI R7, RZ, R8, R7 ;  /* 0x00000008ff077219 */ /* 0x000fc80000011607 */
[----:B------:R-:W1:Y:S01]  /*1260*/  LDC R20, c[0x0][0x648] ;  /* 0x00019200ff147b82 */ /* 0x000e620000000800 */
[-CC-:B0-----:R-:W-:Y:S02]  /*1270*/  SHF.R.U64 R29, R16, R10.reuse, R7.reuse ;  /* 0x0000000a101d7219 */ /* 0x181fe40000001207 */
[----:B------:R-:W-:-:S05]  /*1280*/  SHF.R.U32.HI R6, RZ, R10, R7 ;  /* 0x0000000aff067219 */ /* 0x000fca0000011607 */
[----:B------:R-:W0:Y:S01]  /*1290*/  LDC R23, c[0x0][0x638] ;  /* 0x00018e00ff177b82 */ /* 0x000e220000000800 */
[-CC-:B---3--:R-:W-:Y:S02]  /*12a0*/  SHF.R.U64 R28, R29, R21.reuse, R6.reuse ;  /* 0x000000151d1c7219 */ /* 0x188fe40000001206 */
[-C--:B------:R-:W-:Y:S02]  /*12b0*/  SHF.L.U32 R0, R0, R21.reuse, RZ ;  /* 0x0000001500007219 */ /* 0x080fe400000006ff */
[----:B------:R-:W-:Y:S01]  /*12c0*/  SHF.R.U32.HI R7, RZ, R21, R6 ;  /* 0x00000015ff077219 */ /* 0x000fe20000011606 */
[----:B------:R-:W-:Y:S01]  /*12d0*/  IMAD.MOV.U32 R6, RZ, RZ, R28 ;  /* 0x000000ffff067224 */ /* 0x000fe200078e001c */
[----:B------:R-:W-:Y:S01]  /*12e0*/  LOP3.LUT R12, RZ, R0, RZ, 0x33, !PT ;  /* 0x00000000ff0c7212 */ /* 0x000fe200078e33ff */
[----:B------:R-:W3:Y:S01]  /*12f0*/  LDC R26, c[0x0][0x610] ;  /* 0x00018400ff1a7b82 */ /* 0x000ee20000000800 */
[----:B------:R-:W-:Y:S05]  /*1300*/  @!P0 BRA `(.L_x_14) ;  /* 0x0000000000288947 */ /* 0x000fea0003800000 */
[----:B------:R-:W4:Y:S02]  /*1310*/  LDC R11, c[0x0][0x64c] ;  /* 0x00019300ff0b7b82 */ /* 0x000f240000000800 */
[----:B----4-:R-:W-:-:S05]  /*1320*/  IADD3 R11, P0, R28, R11, RZ ;  /* 0x0000000b1c0b7210 */ /* 0x010fca0007f1e0ff */
[----:B------:R-:W-:-:S04]  /*1330*/  IMAD.X R17, RZ, RZ, R7, P0 ;  /* 0x000000ffff117224 */ /* 0x000fc800000e0607 */
[----:B------:R-:W-:-:S04]  /*1340*/  IMAD.WIDE.U32 R6, R17, R24, RZ ;  /* 0x0000001811067225 */ /* 0x000fc800078e00ff */
[----:B------:R-:W-:-:S04]  /*1350*/  IMAD.WIDE.U32 R8, P0, R11, R25, R6 ;  /* 0x000000190b087225 */ /* 0x000fc80007800006 */
[----:B------:R-:W-:-:S04]  /*1360*/  IMAD.WIDE.U32 R6, R11, R24, RZ ;  /* 0x000000180b067225 */ /* 0x000fc800078e00ff */
[----:B------:R-:W-:Y:S01]  /*1370*/  IMAD.X R11, RZ, RZ, RZ, P0 ;  /* 0x000000ffff0b7224 */ /* 0x000fe200000e06ff */
[----:B------:R-:W-:Y:S01]  /*1380*/  IADD3 RZ, P0, R7, R8, RZ ;  /* 0x0000000807ff7210 */ /* 0x000fe20007f1e0ff */
[----:B------:R-:W-:-:S04]  /*1390*/  IMAD.MOV.U32 R10, RZ, RZ, R9 ;  /* 0x000000ffff0a7224 */ /* 0x000fc800078e0009 */
[----:B------:R-:W-:-:S08]  /*13a0*/  IMAD.WIDE.U32.X R6, R17, R25, R10, P0 ;  /* 0x0000001911067225 */ /* 0x000fd000000e040a */
.L_x_14:
[----:B-1----:R-:W-:Y:S01]  /*13b0*/  SHF.R.U64 R6, R6, R20, R7 ;  /* 0x0000001406067219 */ /* 0x002fe20000001207 */
[----:B--2---:R-:W-:Y:S01]  /*13c0*/  VIADD R7, R19, 0xffffffff ;  /* 0xffffffff13077836 */ /* 0x004fe20000000000 */
[----:B------:R-:W-:Y:S01]  /*13d0*/  SHF.L.U32 R0, R22, R21, RZ ;  /* 0x0000001516007219 */ /* 0x000fe200000006ff */
[----:B------:R-:W-:Y:S01]  /*13e0*/  @P2 IMAD R14, R15, R18, R4 ;  /* 0x000000120f0e2224 */ /* 0x000fe200078e0204 */
[----:B------:R-:W-:Y:S01]  /*13f0*/  LOP3.LUT R5, R29, R12, RZ, 0xc0, !PT ;  /* 0x0000000c1d057212 */ /* 0x000fe200078ec0ff */
[----:B------:R-:W-:Y:S01]  /*1400*/  IMAD.MOV R8, RZ, RZ, -R6 ;  /* 0x000000ffff087224 */ /* 0x000fe200078e0a06 */
[----:B------:R-:W-:-:S03]  /*1410*/  LOP3.LUT R7, R16, R7, RZ, 0xc0, !PT ;  /* 0x0000000710077212 */ /* 0x000fc600078ec0ff */
[----:B------:R-:W-:Y:S02]  /*1420*/  IMAD R5, R0, R6, R5 ;  /* 0x0000000600057224 */ /* 0x000fe400078e0205 */
[----:B0-----:R-:W-:Y:S02]  /*1430*/  IMAD R0, R8, R23, R28 ;  /* 0x0000001708007224 */ /* 0x001fe400078e021c */
[----:B---3--:R-:W-:Y:S02]  /*1440*/  IMAD R4, R5, R26, R14 ;  /* 0x0000001a05047224 */ /* 0x008fe400078e020e */
[----:B------:R-:W-:Y:S02]  /*1450*/  IMAD.MOV.U32 R6, RZ, RZ, 0x1 ;  /* 0x00000001ff067424 */ /* 0x000fe400078e00ff */
[----:B------:R-:W-:-:S03]  /*1460*/  IMAD R5, R0, R19, R7 ;  /* 0x0000001300057224 */ /* 0x000fc600078e0207 */
[----:B------:R-:W-:Y:S02]  /*1470*/  PRMT R0, R6, 0x7610, R0 ;  /* 0x0000761006007816 */ /* 0x000fe40000000000 */
[----:B------:R-:W-:Y:S02]  /*1480*/  SEL R6, R5, R4, !P2 ;  /* 0x0000000405067207 */ /* 0x000fe40005000000 */
[----:B------:R-:W-:-:S03]  /*1490*/  SEL R4, R4, R5, !P2 ;  /* 0x0000000504047207 */ /* 0x000fc60005000000 */
[----:B------:R3:W-:Y:S04]  /*14a0*/  STL [R1+0x88], R6 ;  /* 0x0000880601007387 */ /* 0x0007e80000100800 */
[----:B------:R3:W-:Y:S04]  /*14b0*/  STL [R1+0x74], R27 ;  /* 0x0000741b01007387 */ /* 0x0007e80000100800 */
[----:B------:R3:W-:Y:S02]  /*14c0*/  STL [R1+0x84], R4 ;  /* 0x0000840401007387 */ /* 0x0007e40000100800 */
.L_x_12:
[----:B------:R-:W-:Y:S05]  /*14d0*/  @!P1 BRA `(.L_x_15) ;  /* 0x00000000000c9947 */ /* 0x000fea0003800000 */
[----:B------:R-:W-:Y:S01]  /*14e0*/  UCGABAR_WAIT ;  /* 0x0000000000007dc7 */ /* 0x000fe20008000000 */
[----:B------:R-:W-:Y:S01]  /*14f0*/  CCTL.IVALL ;  /* 0x00000000ff00798f */ /* 0x000fe20002000000 */
[----:B------:R-:W-:Y:S05]  /*1500*/  BRA `(.L_x_16) ;  /* 0x0000000000047947 */ /* 0x000fea0003800000 */
.L_x_15:
[----:B------:R-:W-:Y:S06]  /*1510*/  BAR.SYNC.DEFER_BLOCKING 0x0 ;  /* 0x0000000000007b1d */ /* 0x000fec0000010000 */
.L_x_16:
[----:B------:R-:W-:Y:S05]  /*1520*/  @!P3 BRA `(.L_x_17) ;  /* 0x000000dc0054b947 */ /* 0x000fea0003800000 */
[----:B------:R-:W-:-:S06]  /*1530*/  UISETP.GT.U32.AND UP0, UPT, UR12, 0x1, UPT ;  /* 0x000000010c00788c */ /* 0x000fcc000bf04070 */
[----:B------:R-:W-:-:S13]  /*1540*/  PLOP3.LUT P0, PT, PT, PT, UP0, 0x80, 0x0 ;  /* 0x000000000000781c */ /* 0x000fda0003f0f008 */
[----:B------:R-:W-:Y:S05]  /*1550*/  @P0 EXIT ;  /* 0x000000000000094d */ /* 0x000fea0003800000 */
.L_x_18:
[----:B------:R-:W-:-:S08]  /*1560*/  NOP ;  /* 0x0000000000007918 */ /* 0x000fd00000000000 */
[----:B------:R-:W4:Y:S02]  /*1570*/  USETMAXREG.TRY_ALLOC.CTAPOOL UP0, 0xe8 ;  /* 0x000000e8000079c8 */ /* 0x000f240008000600 */
[----:B----4-:R-:W-:-:S13]  /*1580*/  PLOP3.LUT P0, PT, PT, PT, UP0, 0x80, 0x0 ;  /* 0x000000000000781c */ /* 0x010fda0003f0f008 */
[----:B------:R-:W-:Y:S05]  /*1590*/  @!P0 BRA `(.L_x_18) ;  /* 0xfffffffc00f08947 */ /* 0x000fea000383ffff */
[----:B------:R-:W-:-:S13]  /*15a0*/  LOP3.LUT P0, RZ, R0, 0xff, RZ, 0xc0, !PT ;  /* 0x000000ff00ff7812 */ /* 0x000fda000780c0ff */
[----:B------:R-:W-:Y:S05]  /*15b0*/  @!P0 EXIT ;  /* 0x000000000000894d */ /* 0x000fea0003800000 */
[----:B------:R-:W4:Y:S01]  /*15c0*/  S2UR UR6, SR_CgaCtaId ;  /* 0x00000000000679c3 */ /* 0x000f220000008800 */
[CC--:B------:R-:W-:Y:S01]  /*15d0*/  LEA.HI R0, R13.reuse, R2.reuse, RZ, 0x2 ;  /* 0x000000020d007211 */ /* 0x0c0fe200078f10ff */
[----:B------:R-:W-:Y:S01]  /*15e0*/  UIADD3 UR7, UR18, -0x1, URZ ;  /* 0xffffffff12077890 */ /* 0x000fe2000fffe03f */
[----:B------:R-:W-:Y:S01]  /*15f0*/  LEA.HI R13, R13, R2, RZ, 0x5 ;  /* 0x000000020d0d7211 */ /* 0x000fe200078f28ff */
[----:B------:R-:W-:Y:S01]  /*1600*/  UMOV UR22, 0x400 ;  /* 0x0000040000167882 */ /* 0x000fe20000000000 */
[--C-:B---3--:R-:W-:Y:S01]  /*1610*/  SHF.R.S32.HI R4, RZ, 0x2, R0.reuse ;  /* 0x00000002ff047819 */ /* 0x108fe20000011400 */
[----:B------:R-:W-:Y:S01]  /*1620*/  UISETP.LT.AND UP0, UPT, UR14, 0x1, UPT ;  /* 0x000000010e00788c */ /* 0x000fe2000bf01270 */
[----:B------:R-:W-:Y:S01]  /*1630*/  SHF.R.S32.HI R3, RZ, 0x1f, R0 ;  /* 0x0000001fff037819 */ /* 0x000fe20000011400 */
[----:B------:R-:W-:Y:S01]  /*1640*/  ULOP3.LUT UR30, UR15, 0x1, URZ, 0xfc, !UPT ;  /* 0x000000010f1e7892 */ /* 0x000fe2000f8efc3f */
[----:B------:R-:W-:Y:S01]  /*1650*/  SHF.R.S32.HI R13, RZ, 0x5, R13 ;  /* 0x00000005ff0d7819 */ /* 0x000fe2000001140d */
[----:B------:R-:W-:Y:S01]  /*1660*/  USEL UR19, UR14, 0x1, UP0 ;  /* 0x000000010e137887 */ /* 0x000fe20008000000 */
[----:B------:R-:W-:Y:S01]  /*1670*/  LEA.HI R3, R3, R4, RZ, 0x3 ;  /* 0x0000000403037211 */ /* 0x000fe200078f18ff */
[----:B------:R-:W-:-:S02]  /*1680*/  UISETP.NE.AND UP0, UPT, UR7, URZ, UPT ;  /* 0x0000003f0700728c */ /* 0x000fc4000bf05270 */
[----:B------:R-:W-:Y:S01]  /*1690*/  USHF.L.U32 UR29, UR14, 0x1, URZ ;  /* 0x000000010e1d7899 */ /* 0x000fe2000800063f */
[----:B------:R-:W-:Y:S01]  /*16a0*/  LOP3.LUT R3, R3, 0xfffffff8, RZ, 0xc0, !PT ;  /* 0xfffffff803037812 */ /* 0x000fe200078ec0ff */
[----:B------:R-:W-:Y:S02]  /*16b0*/  UIADD3 UR19, -UR19, UR14, URZ ;  /* 0x0000000e13137290 */ /* 0x000fe4000fffe13f */
[----:B------:R-:W-:Y:S02]  /*16c0*/  USEL UR27, URZ, 0x1, UP0 ;  /* 0x000000013f1b7887 */ /* 0x000fe40008000000 */
[----:B------:R-:W-:Y:S01]  /*16d0*/  IMAD.IADD R4, R4, 0x1, -R3 ;  /* 0x0000000104047824 */ /* 0x000fe200078e0a03 */
[----:B------:R-:W-:Y:S01]  /*16e0*/  LOP3.LUT R3, R0, 0xfffffffc, RZ, 0xc0, !PT ;  /* 0xfffffffc00037812 */ /* 0x000fe200078ec0ff */
[----:B----4-:R-:W-:-:S03]  /*16f0*/  ULEA UR22, UR6, UR22, 0x18 ;  /* 0x0000001606167291 */ /* 0x010fc6000f8ec03f */
[--C-:B------:R-:W-:Y:S01]  /*1700*/  SHF.R.S32.HI R5, RZ, 0x1f, R4.reuse ;  /* 0x0000001fff057819 */ /* 0x100fe20000011404 */
[----:B------:R-:W-:Y:S01]  /*1710*/  USHF.L.U32 UR6, UR7, 0x3, URZ ;  /* 0x0000000307067899 */ /* 0x000fe2000800063f */
[C-C-:B------:R-:W-:Y:S01]  /*1720*/  IMAD R0, R13.reuse, -0x10, -R4.reuse ;  /* 0xfffffff00d007824 */ /* 0x140fe200078e0a04 */
[----:B------:R-:W-:Y:S01]  /*1730*/  UIADD3 UR28, UR22, 0x60, URZ ;  /* 0x00000060161c7890 */ /* 0x000fe2000fffe03f */
[----:B--2---:R-:W-:Y:S01]  /*1740*/  IMAD.IADD R6, R2, 0x1, -R3 ;  /* 0x0000000102067824 */ /* 0x004fe200078e0a03 */
[----:B------:R-:W-:Y:S01]  /*1750*/  ULOP3.LUT UR6, UR6, 0x8, URZ, 0xc0, !UPT ;  /* 0x0000000806067892 */ /* 0x000fe2000f8ec03f */
[----:B------:R-:W-:Y:S01]  /*1760*/  IMAD.WIDE R2, R13, 0x10, R4 ;  /* 0x000000100d027825 */ /* 0x000fe200078e0204 */
[----:B------:R-:W-:Y:S02]  /*1770*/  ULEA UR18, UR18, UR28, 0x3 ;  /* 0x0000001c12127291 */ /* 0x000fe4000f8e183f */
[----:B------:R-:W-:Y:S01]  /*1780*/  ULOP3.LUT UR26, UR6, 0x8, URZ, 0x3c, !UPT ;  /* 0x00000008061a7892 */ /* 0x000fe2000f8e3c3f */
[----:B------:R2:W-:Y:S01]  /*1790*/  STL [R1+0x8c], R6 ;  /* 0x00008c0601007387 */ /* 0x0005e20000100800 */
[----:B------:R-:W-:-:S03]  /*17a0*/  ULOP3.LUT UR12, UR6, 0x18, URZ, 0x3c, !UPT ;  /* 0x00000018060c7892 */ /* 0x000fc6000f8e3c3f */
[----:B------:R-:W-:Y:S02]  /*17b0*/  ULDC UR6, c[0x0][0x284] ;  /* 0x0000a10000067ab9 */ /* 0x000fe40000000800 */
[----:B------:R-:W-:-:S05]  /*17c0*/  VIADD R0, R0, UR6 ;  /* 0x0000000600007c36 */ /* 0x000fca0008000000 */
[----:B------:R2:W-:Y:S04]  /*17d0*/  STL [R1+0x98], R0 ;  /* 0x0000980001007387 */ /* 0x0005e80000100800 */
[----:B------:R2:W-:Y:S02]  /*17e0*/  STL.64 [R1+0x90], R2 ;  /* 0x0000900201007387 */ /* 0x0005e40000100a00 */
.L_x_301:
[----:B--2---:R-:W-:Y:S01]  /*17f0*/  IMAD.U32 R0, RZ, RZ, UR27 ;  /* 0x0000001bff007e24 */ /* 0x004fe2000f8e00ff */
[----:B0-----:R-:W2:Y:S01]  /*1800*/  LDC R2, c[0x0][0x28c] ;  /* 0x0000a300ff027b82 */ /* 0x001ea20000000800 */
[----:B------:R-:W-:Y:S01]  /*1810*/  UMOV UR6, URZ ;  /* 0x0000003f00067c82 */ /* 0x000fe20008000000 */
[----:B------:R-:W-:Y:S02]  /*1820*/  UMOV UR23, UR5 ;  /* 0x0000000500177c82 */ /* 0x000fe40008000000 */
[----:B------:R-:W-:-:S04]  /*1830*/  SHF.L.U32 R0, R0, 0x1f, RZ ;  /* 0x0000001f00007819 */ /* 0x000fc800000006ff */
[----:B------:R-:W3:Y:S01]  /*1840*/  SYNCS.PHASECHK.TRANS64.TRYWAIT P0, [UR18+-0x8], R0 ;  /* 0xfffff800ff0075a7 */ /* 0x000ee20008000152 */
[----:B--2---:R-:W-:Y:S01]  /*1850*/  ISETP.GE.AND P1, PT, R2, 0x1, PT ;  /* 0x000000010200780c */ /* 0x004fe20003f26270 */
[----:B---34-:R-:W-:-:S12]  /*1860*/  @!P0 BRA `(.L_x_19) ;  /* 0x000000ec00208947 */ /* 0x018fd80003800000 */
.L_x_324:
[----:B------:R3:W-:Y:S01]  /*1870*/  STL [R1+0x6c], RZ ;  /* 0x00006cff01007387 */ /* 0x0007e20000100800 */
[----:B------:R-:W-:Y:S01]  /*1880*/  UMOV UR24, UR4 ;  /* 0x0000000400187c82 */ /* 0x000fe20008000000 */
[----:B------:R-:W-:Y:S01]  /*1890*/  UMOV UR7, URZ ;  /* 0x0000003f00077c82 */ /* 0x000fe20008000000 */
[----:B------:R-:W-:Y:S01]  /*18a0*/  UMOV UR8, URZ ;  /* 0x0000003f00087c82 */ /* 0x000fe20008000000 */
[----:B------:R3:W-:Y:S01]  /*18b0*/  STL [R1+0x68], RZ ;  /* 0x000068ff01007387 */ /* 0x0007e20000100800 */
[----:B--2---:R-:W-:Y:S01]  /*18c0*/  IMAD.MOV.U32 R0, RZ, RZ, RZ ;  /* 0x000000ffff007224 */ /* 0x004fe200078e00ff */
[----:B------:R-:W-:Y:S02]  /*18d0*/  CS2R R2, SRZ ;  /* 0x0000000000027805 */ /* 0x000fe4000001ff00 */
[----:B------:R-:W-:Y:S01]  /*18e0*/  CS2R R4, SRZ ;  /* 0x0000000000047805 */ /* 0x000fe2000001ff00 */
[----:B------:R3:W-:Y:S01]  /*18f0*/  STL [R1+0x64], RZ ;  /* 0x000064ff01007387 */ /* 0x0007e20000100800 */
[----:B------:R-:W-:-:S02]  /*1900*/  CS2R R6, SRZ ;  /* 0x0000000000067805 */ /* 0x000fc4000001ff00 */
[----:B------:R-:W-:Y:S02]  /*1910*/  CS2R R8, SRZ ;  /* 0x0000000000087805 */ /* 0x000fe4000001ff00 */
[----:B0-----:R-:W-:Y:S01]  /*1920*/  CS2R R10, SRZ ;  /* 0x00000000000a7805 */ /* 0x001fe2000001ff00 */
[----:B------:R3:W-:Y:S01]  /*1930*/  STL [R1+0x60], RZ ;  /* 0x000060ff01007387 */ /* 0x0007e20000100800 */
[----:B-1----:R-:W-:Y:S02]  /*1940*/  CS2R R12, SRZ ;  /* 0x00000000000c7805 */ /* 0x002fe4000001ff00 */
[----:B------:R-:W-:Y:S02]  /*1950*/  CS2R R14, SRZ ;  /* 0x00000000000e7805 */ /* 0x000fe4000001ff00 */
[----:B------:R-:W-:Y:S01]  /*1960*/  CS2R R16, SRZ ;  /* 0x0000000000107805 */ /* 0x000fe2000001ff00 */
[----:B------:R3:W-:Y:S01]  /*1970*/  STL [R1+0x5c], RZ ;  /* 0x00005cff01007387 */ /* 0x0007e20000100800 */
[----:B------:R-:W-:-:S02]  /*1980*/  CS2R R18, SRZ ;  /* 0x0000000000127805 */ /* 0x000fc4000001ff00 */
[----:B------:R-:W-:Y:S02]  /*1990*/  CS2R R20, SRZ ;  /* 0x0000000000147805 */ /* 0x000fe4000001ff00 */
[----:B------:R-:W-:Y:S01]  /*19a0*/  CS2R R22, SRZ ;  /* 0x0000000000167805 */ /* 0x000fe2000001ff00 */
[----:B------:R3:W-:Y:S01]  /*19b0*/  STL [R1+0x58], RZ ;  /* 0x000058ff01007387 */ /* 0x0007e20000100800 */
[----:B------:R-:W-:Y:S02]  /*19c0*/  CS2R R152, SRZ ;  /* 0x0000000000987805 */ /* 0x000fe4000001ff00 */
        /* <DEDUP_REMOVED lines=48> */
[----:B------:R-:W-:Y:S01]  /*1cd0*/  CS2R R226, SRZ ;  /* 0x0000000000e27805 */ /* 0x000fe2000001ff00 */
[----:B------:R-:W-:Y:S01]  /*1ce0*/  IMAD.MOV.U32 R228, RZ, RZ, RZ ;  /* 0x000000ffffe47224 */ /* 0x000fe200078e00ff */
[----:B------:R3:W-:Y:S01]  /*1cf0*/  STL [R1+0x24], RZ ;  /* 0x000024ff01007387 */ /* 0x0007e20000100800 */
[----:B------:R-:W-:Y:S02]  /*1d00*/  CS2R R24, SRZ ;  /* 0x0000000000187805 */ /* 0x000fe4000001ff00 */
[----:B------:R-:W-:-:S02]  /*1d10*/  CS2R R26, SRZ ;  /* 0x00000000001a7805 */ /* 0x000fc4000001ff00 */
[----:B------:R-:W-:Y:S01]  /*1d20*/  CS2R R28, SRZ ;  /* 0x00000000001c7805 */ /* 0x000fe2000001ff00 */
[----:B------:R3:W-:Y:S01]  /*1d30*/  STL [R1+0x20], RZ ;  /* 0x000020ff01007387 */ /* 0x0007e20000100800 */
[----:B------:R-:W-:Y:S02]  /*1d40*/  CS2R R30, SRZ ;  /* 0x00000000001e7805 */ /* 0x000fe4000001ff00 */
[----:B------:R-:W-:Y:S02]  /*1d50*/  CS2R R32, SRZ ;  /* 0x0000000000207805 */ /* 0x000fe4000001ff00 */
[----:B------:R-:W-:Y:S01]  /*1d60*/  CS2R R34, SRZ ;  /* 0x0000000000227805 */ /* 0x000fe2000001ff00 */
        /* <DEDUP_REMOVED lines=28> */
[----:B------:R3:W-:Y:S01]  /*1f30*/  STL [R1], RZ ;  /* 0x000000ff01007387 */ /* 0x0007e20000100800 */
[----:B------:R-:W-:Y:S02]  /*1f40*/  CS2R R78, SRZ ;  /* 0x00000000004e7805 */ /* 0x000fe4000001ff00 */
[----:B------:R-:W-:Y:S02]  /*1f50*/  CS2R R80, SRZ ;  /* 0x0000000000507805 */ /* 0x000fe4000001ff00 */
[----:B------:R-:W-:Y:S02]  /*1f60*/  CS2R R82, SRZ ;  /* 0x0000000000527805 */ /* 0x000fe4000001ff00 */
[----:B------:R-:W-:Y:S02]  /*1f70*/  CS2R R84, SRZ ;  /* 0x0000000000547805 */ /* 0x000fe4000001ff00 */
[----:B------:R-:W-:-:S02]  /*1f80*/  CS2R R86, SRZ ;  /* 0x0000000000567805 */ /* 0x000fc4000001ff00 */
[----:B------:R-:W-:Y:S02]  /*1f90*/  CS2R R88, SRZ ;  /* 0x0000000000587805 */ /* 0x000fe4000001ff00 */
        /* <DEDUP_REMOVED lines=30> */
[----:B------:R-:W-:Y:S01]  /*2180*/  CS2R R150, SRZ ;  /* 0x0000000000967805 */ /* 0x000fe2000001ff00 */
[----:B---3--:R-:W-:Y:S06]  /*2190*/  @!P1 BRA `(.L_x_20) ;  /* 0x0000001000a09947 */ /* 0x008fec0003800000 */
[----:B------:R-:W-:-:S06]  /*21a0*/  UISETP.NE.AND UP0, UPT, UR30, 0x3, UPT ;  /* 0x000000031e00788c */ /* 0x000fcc000bf05270 */
[----:B------:R-:W-:-:S13]  /*21b0*/  PLOP3.LUT P1, PT, PT, PT, UP0, 0x80, 0x0 ;  /* 0x000000000000781c */ /* 0x000fda0003f2f008 */
[----:B------:R-:W-:Y:S05]  /*21c0*/  @!P1 BRA `(.L_x_21) ;  /* 0x0000000000049947 */ /* 0x000fea0003800000 */
[----:B------:R-:W-:Y:S01]  /*21d0*/  BPT.TRAP 0x1 ;  /* 0x000000040000795c */ /* 0x000fe20000300000 */
.L_x_21:
[----:B------:R-:W-:Y:S01]  /*21e0*/  ULEA UR6, UR5, UR22, 0x3 ;  /* 0x0000001605067291 */ /* 0x000fe2000f8e183f */
[----:B------:R-:W-:-:S05]  /*21f0*/  IMAD.U32 R0, RZ, RZ, UR4 ;  /* 0x00000004ff007e24 */ /* 0x000fca000f8e00ff */
[----:B------:R-:W-:-:S04]  /*2200*/  SHF.L.U32 R0, R0, 0x1f, RZ ;  /* 0x0000001f00007819 */ /* 0x000fc800000006ff */
[----:B------:R0:W1:Y:S01]  /*2210*/  SYNCS.PHASECHK.TRANS64.TRYWAIT P0, [UR6], R0 ;  /* 0x00000000ff0075a7 */ /* 0x0000620008000146 */
[----:B------:R-:W-:Y:S05]  /*2220*/  @!P1 BRA `(.L_x_22) ;  /* 0x0000000000049947 */ /* 0x000fea0003800000 */
[----:B------:R-:W-:Y:S01]  /*2230*/  BPT.TRAP 0x1 ;  /* 0x000000040000795c */ /* 0x000fe20000300000 */
.L_x_22:
[----:B-1----:R-:W-:Y:S05]  /*2240*/  @P0 BRA `(.L_x_23) ;  /* 0x0000000000080947 */ /* 0x002fea0003800000 */
[----:B------:R-:W1:Y:S02]  /*2250*/  SYNCS.PHASECHK.TRANS64.TRYWAIT P0, [UR6], R0 ;  /* 0x00000000ff0075a7 */ /* 0x000e640008000146 */
[----:B-1----:R-:W-:Y:S05]  /*2260*/  @!P0 BRA `(.L_x_24) ;  /* 0x000000e000b88947 */ /* 0x002fea0003800000 */
.L_x_23:
[----:B------:R-:W-:Y:S01]  /*2270*/  UIADD3 UR6, UR22, 0x180, URZ ;  /* 0x0000018016067890 */ /* 0x000fe2000fffe03f */
[----:B------:R-:W-:Y:S01]  /*2280*/  WARPGROUP.ARRIVE ;  /* 0x00000000000079c5 */ /* 0x000fe20000000000 */
[----:B------:R-:W-:Y:S01]  /*2290*/  UIADD3 UR7, UR22, 0xa180, URZ ;  /* 0x0000a18016077890 */ /* 0x000fe2000fffe03f */
[----:B------:R2:W-:Y:S01]  /*22a0*/  STL [R1+0x6c], RZ ;  /* 0x00006cff01007387 */ /* 0x0005e20000100800 */
[----:B------:R-:W-:Y:S01]  /*22b0*/  USHF.R.U32.HI UR6, URZ, 0x4, UR6 ;  /* 0x000000043f067899 */ /* 0x000fe20008011606 */
[----:B01----:R-:W-:Y:S01]  /*22c0*/  IMAD.MOV.U32 R0, RZ, RZ, RZ ;  /* 0x000000ffff007224 */ /* 0x003fe200078e00ff */
[----:B------:R-:W-:Y:S01]  /*22d0*/  USHF.R.U32.HI UR7, URZ, 0x4, UR7 ;  /* 0x000000043f077899 */ /* 0x000fe20008011607 */
[----:B------:R2:W-:Y:S01]  /*22e0*/  STL [R1+0x68], RZ ;  /* 0x000068ff01007387 */ /* 0x0005e20000100800 */
[----:B------:R-:W-:Y:S01]  /*22f0*/  ULOP3.LUT UR6, UR6, 0x3fff, URZ, 0xc0, !UPT ;  /* 0x00003fff06067892 */ /* 0x000fe2000f8ec03f */
[----:B------:R-:W-:Y:S01]  /*2300*/  CS2R R2, SRZ ;  /* 0x0000000000027805 */ /* 0x000fe2000001ff00 */
[----:B------:R-:W-:Y:S01]  /*2310*/  ULOP3.LUT UR7, UR7, 0x3fff, URZ, 0xc0, !UPT ;  /* 0x00003fff07077892 */ /* 0x000fe2000f8ec03f */
[----:B------:R2:W-:Y:S01]  /*2320*/  STL [R1+0x64], RZ ;  /* 0x000064ff01007387 */ /* 0x0005e20000100800 */
[----:B------:R-:W-:Y:S01]  /*2330*/  ULOP3.LUT UR6, UR6, 0x10000, URZ, 0xfc, !UPT ;  /* 0x0001000006067892 */ /* 0x000fe2000f8efc3f */
[----:B------:R-:W-:Y:S01]  /*2340*/  CS2R R4, SRZ ;  /* 0x0000000000047805 */ /* 0x000fe2000001ff00 */
[----:B------:R-:W-:Y:S01]  /*2350*/  ULOP3.LUT UR7, UR7, 0x10000, URZ, 0xfc, !UPT ;  /* 0x0001000007077892 */ /* 0x000fe2000f8efc3f */
[----:B------:R2:W-:Y:S01]  /*2360*/  STL [R1+0x60], RZ ;  /* 0x000060ff01007387 */ /* 0x0005e20000100800 */
[----:B------:R-:W-:Y:S01]  /*2370*/  ULEA UR6, UR5, UR6, 0x9 ;  /* 0x0000000605067291 */ /* 0x000fe2000f8e483f */
[----:B------:R-:W-:Y:S01]  /*2380*/  CS2R R6, SRZ ;  /* 0x0000000000067805 */ /* 0x000fe2000001ff00 */
[----:B------:R-:W-:Y:S01]  /*2390*/  ULEA UR7, UR5, UR7, 0xb ;  /* 0x0000000705077291 */ /* 0x000fe2000f8e583f */
[----:B------:R2:W-:Y:S01]  /*23a0*/  STL [R1+0x5c], RZ ;  /* 0x00005cff01007387 */ /* 0x0005e20000100800 */
[----:B------:R-:W-:Y:S01]  /*23b0*/  UMOV UR9, 0x40000040 ;  /* 0x4000004000097882 */ /* 0x000fe20000000000 */
[----:B------:R-:W-:Y:S01]  /*23c0*/  UMOV UR11, 0x40000040 ;  /* 0x40000040000b7882 */ /* 0x000fe20000000000 */
[----:B------:R-:W-:Y:S01]  /*23d0*/  CS2R R8, SRZ ;  /* 0x0000000000087805 */ /* 0x000fe2000001ff00 */
[----:B------:R-:W-:Y:S01]  /*23e0*/  UMOV UR8, UR6 ;  /* 0x0000000600087c82 */ /* 0x000fe20008000000 */
[----:B------:R2:W-:Y:S01]  /*23f0*/  STL [R1+0x58], RZ ;  /* 0x000058ff01007387 */ /* 0x0005e20000100800 */
[----:B------:R-:W-:Y:S01]  /*2400*/  UMOV UR10, UR7 ;  /* 0x00000007000a7c82 */ /* 0x000fe20008000000 */
[----:B------:R-:W-:Y:S01]  /*2410*/  CS2R R10, SRZ ;  /* 0x00000000000a7805 */ /* 0x000fe2000001ff00 */
[----:B------:R-:W-:Y:S01]  /*2420*/  QGMMA.64x256x32.F32.E4M3.E4M3 R24, gdesc[UR8], RZ, !UPT ;  /* 0x03e00000081879f3 */ /* 0x000fe2000c7008ff */
[----:B------:R-:W-:Y:S01]  /*2430*/  UIADD3 UR8, UR6, 0x2, URZ ;  /* 0x0000000206087890 */ /* 0x000fe2000fffe03f */
[----:B------:R2:W-:Y:S01]  /*2440*/  STL [R1+0x54], RZ ;  /* 0x000054ff01007387 */ /* 0x0005e20000100800 */
[----:B------:R-:W-:Y:S01]  /*2450*/  UIADD3 UR10, UR7, 0x2, URZ ;  /* 0x00000002070a7890 */ /* 0x000fe2000fffe03f */
[----:B------:R-:W-:Y:S01]  /*2460*/  CS2R R12, SRZ ;  /* 0x00000000000c7805 */ /* 0x000fe2000001ff00 */
[----:B------:R-:W-:Y:S01]  /*2470*/  UMOV UR9, 0x40000040 ;  /* 0x4000004000097882 */ /* 0x000fe20000000000 */
[----:B------:R-:W-:Y:S01]  /*2480*/  UMOV UR11, 0x40000040 ;  /* 0x40000040000b7882 */ /* 0x000fe20000000000 */
        /* <DEDUP_REMOVED lines=57> */
[----:B------:R-:W-:Y:S01]  /*2820*/  CS2R R226, SRZ ;  /* 0x0000000000e27805 */ /* 0x000fe2000001ff00 */
[----:B------:R-:W-:-:S02]  /*2830*/  IMAD.MOV.U32 R228, RZ, RZ, RZ ;  /* 0x000000ffffe47224 */ /* 0x000fc400078e00ff */
[----:B------:R2:W-:Y:S04]  /*2840*/  STL [R1+0x14], RZ ;  /* 0x000014ff01007387 */ /* 0x0005e80000100800 */
[----:B------:R2:W-:Y:S04]  /*2850*/  STL [R1+0x10], RZ ;  /* 0x000010ff01007387 */ /* 0x0005e80000100800 */
[----:B------:R2:W-:Y:S04]  /*2860*/  STL [R1+0xc], RZ ;  /* 0x00000cff01007387 */ /* 0x0005e80000100800 */
[----:B------:R2:W-:Y:S04]  /*2870*/  STL [R1+0x8], RZ ;  /* 0x000008ff01007387 */ /* 0x0005e80000100800 */
[----:B------:R2:W-:Y:S04]  /*2880*/  STL [R1+0x4], RZ ;  /* 0x000004ff01007387 */ /* 0x0005e80000100800 */
[----:B------:R2:W-:Y:S01]  /*2890*/  STL [R1], RZ ;  /* 0x000000ff01007387 */ /* 0x0005e20000100800 */
[----:B------:R-:W-:Y:S01]  /*28a0*/  QGMMA.64x256x32.F32.E4M3.E4M3 R24, gdesc[UR8], R24 ;  /* 0x03e00000081879f3 */ /* 0x000fe20008700818 */
[----:B------:R-:W-:-:S02]  /*28b0*/  UIADD3 UR8, UR6, 0x4, URZ ;  /* 0x0000000406087890 */ /* 0x000fc4000fffe03f */
[----:B------:R-:W-:Y:S01]  /*28c0*/  UIADD3 UR10, UR7, 0x4, URZ ;  /* 0x00000004070a7890 */ /* 0x000fe2000fffe03f */
[----:B------:R-:W-:Y:S01]  /*28d0*/  UMOV UR9, 0x40000040 ;  /* 0x4000004000097882 */ /* 0x000fe20000000000 */
[----:B------:R-:W-:-:S15]  /*28e0*/  UMOV UR11, 0x40000040 ;  /* 0x40000040000b7882 */ /* 0x000fde0000000000 */
[----:B------:R-:W-:-:S08]  /*28f0*/  NOP ;  /* 0x0000000000007918 */ /* 0x000fd00000000000 */
[----:B------:R-:W-:Y:S01]  /*2900*/  QGMMA.64x256x32.F32.E4M3.E4M3 R24, gdesc[UR8], R24 ;  /* 0x03e00000081879f3 */ /* 0x000fe20008700818 */
[----:B------:R-:W-:Y:S02]  /*2910*/  UIADD3 UR10, UR7, 0x6, URZ ;  /* 0x00000006070a7890 */ /* 0x000fe4000fffe03f */
[----:B------:R-:W-:Y:S01]  /*2920*/  UIADD3 UR8, UR6, 0x6, URZ ;  /* 0x0000000606087890 */ /* 0x000fe2000fffe03f */
[----:B------:R-:W-:Y:S01]  /*2930*/  ULDC UR7, c[0x0][0x50c] ;  /* 0x0001430000077ab9 */ /* 0x000fe20000000800 */
[----:B------:R-:W-:Y:S01]  /*2940*/  UMOV UR9, 0x40000040 ;  /* 0x4000004000097882 */ /* 0x000fe20000000000 */
[----:B------:R-:W-:Y:S01]  /*2950*/  UISETP.NE.AND UP0, UPT, UR7, 0x4, UPT ;  /* 0x000000040700788c */ /* 0x000fe2000bf05270 */
[----:B------:R-:W-:Y:S01]  /*2960*/  UMOV UR11, 0x40000040 ;  /* 0x40000040000b7882 */ /* 0x000fe20000000000 */
[----:B------:R-:W-:Y:S02]  /*2970*/  UMOV UR6, 0x4 ;  /* 0x0000000400067882 */ /* 0x000fe40000000000 */
[----:B------:R-:W-:-:S06]  /*2980*/  USEL UR7, URZ, 0x1, UP0 ;  /* 0x000000013f077887 */ /* 0x000fcc0008000000 */
[----:B------:R-:W-:-:S12]  /*2990*/  ISETP.NE.AND P0, PT, RZ, UR7, PT ;  /* 0x00000007ff007c0c */ /* 0x000fd8000bf05270 */
[----:B------:R-:W-:Y:S01]  /*29a0*/  QGMMA.64x256x32.F32.E4M3.E4M3 R24, gdesc[UR8], R24, gsb0 ;  /* 0x03e00000081879f3 */ /* 0x000fe20008000818 */
[----:B--2---:R-:W-:Y:S05]  /*29b0*/  @!P0 BRA `(.L_x_25) ;  /* 0x0000000800808947 */ /* 0x004fea0003800000 */
[----:B------:R-:W-:Y:S02]  /*29c0*/  WARPGROUP.DEPBAR.LE gsb0, 0x0 ;  /* 0x00008000000079c5 */ /* 0x000fe40000010000 */
[----:B------:R-:W-:-:S01]  /*29d0*/  FADD R227, RZ, R25 ;  /* 0x00000019ffe37221 */ /* 0x000fc20000000000 */
[----:B------:R-:W-:Y:S01]  /*29e0*/  FADD R228, RZ, R24 ;  /* 0x00000018ffe47221 */ /* 0x000fe20000000000 */
[----:B------:R-:W-:-:S01]  /*29f0*/  FADD R226, RZ, R26 ;  /* 0x0000001affe27221 */ /* 0x000fc20000000000 */
[----:B------:R-:W-:Y:S01]  /*2a00*/  FADD R225, RZ, R27 ;  /* 0x0000001bffe17221 */ /* 0x000fe20000000000 */
[----:B------:R-:W-:-:S01]  /*2a10*/  FADD R224, RZ, R28 ;  /* 0x0000001cffe07221 */ /* 0x000fc20000000000 */
[----:B------:R0:W-:Y:S01]  /*2a20*/  STL [R1+0xa0], R227 ;  /* 0x0000a0e301007387 */ /* 0x0001e20000100800 */
[----:B------:R-:W-:-:S01]  /*2a30*/  FADD R223, RZ, R29 ;  /* 0x0000001dffdf7221 */ /* 0x000fc20000000000 */
[----:B------:R-:W-:Y:S01]  /*2a40*/  FADD R222, RZ, R30 ;  /* 0x0000001effde7221 */ /* 0x000fe20000000000 */
[----:B------:R-:W-:-:S01]  /*2a50*/  FADD R221, RZ, R31 ;  /* 0x0000001fffdd7221 */ /* 0x000fc20000000000 */
[----:B------:R-:W-:Y:S01]  /*2a60*/  FADD R220, RZ, R32 ;  /* 0x00000020ffdc7221 */ /* 0x000fe20000000000 */
[----:B------:R-:W-:-:S01]  /*2a70*/  FADD R219, RZ, R33 ;  /* 0x00000021ffdb7221 */ /* 0x000fc20000000000 */
[----:B------:R-:W-:Y:S01]  /*2a80*/  FADD R218, RZ, R34 ;  /* 0x00000022ffda7221 */ /* 0x000fe20000000000 */
[----:B------:R-:W-:-:S01]  /*2a90*/  FADD R217, RZ, R35 ;  /* 0x00000023ffd97221 */ /* 0x000fc20000000000 */
[----:B------:R-:W-:Y:S01]  /*2aa0*/  FADD R216, RZ, R36 ;  /* 0x00000024ffd87221 */ /* 0x000fe20000000000 */
[----:B------:R-:W-:-:S01]  /*2ab0*/  FADD R215, RZ, R37 ;  /* 0x00000025ffd77221 */ /* 0x000fc20000000000 */
[----:B0-----:R-:W-:Y:S01]  /*2ac0*/  FADD R227, RZ, R124 ;  /* 0x0000007cffe37221 */ /* 0x001fe20000000000 */
[----:B------:R-:W-:-:S01]  /*2ad0*/  FADD R214, RZ, R38 ;  /* 0x00000026ffd67221 */ /* 0x000fc20000000000 */
[----:B------:R-:W-:Y:S01]  /*2ae0*/  FADD R213, RZ, R39 ;  /* 0x00000027ffd57221 */ /* 0x000fe20000000000 */
[----:B------:R-:W-:-:S01]  /*2af0*/  FADD R212, RZ, R40 ;  /* 0x00000028ffd47221 */ /* 0x000fc20000000000 */
[----:B------:R-:W-:Y:S01]  /*2b00*/  FADD R211, RZ, R41 ;  /* 0x00000029ffd37221 */ /* 0x000fe20000000000 */
[----:B------:R0:W-:Y:S01]  /*2b10*/  STL [R1], R227 ;  /* 0x000000e301007387 */ /* 0x0001e20000100800 */
        /* <DEDUP_REMOVED lines=94> */
[----:B0-----:R-:W-:-:S05]  /*3100*/  FADD R227, RZ, R131 ;  /* 0x00000083ffe37221 */ /* 0x001fca0000000000 */
[----:B------:R0:W-:Y:S02]  /*3110*/  STL [R1+0x1c], R227 ;  /* 0x00001ce301007387 */ /* 0x0001e40000100800 */
        /* <DEDUP_REMOVED lines=39> */
[----:B------:R0:W-:Y:S04]  /*3390*/  STL [R1+0x6c], R227 ;  /* 0x00006ce301007387 */ /* 0x0001e80000100800 */
[----:B0-----:R0:W5:Y:S01]  /*33a0*/  LDL.LU R227, [R1+0xa0] ;  /* 0x0000a00001e37983 */ /* 0x0011620000300800 */
[----:B------:R-:W-:-:S05]  /*33b0*/  UMOV UR6, URZ ;  /* 0x0000003f00067c82 */ /* 0x000fca0008000000 */
.L_x_25:
[----:B------:R-:W-:Y:S01]  /*33c0*/  UIADD3 UR23, UR5, 0x1, URZ ;  /* 0x0000000105177890 */ /* 0x000fe2000fffe03f */
[----:B------:R-:W-:-:S03]  /*33d0*/  UMOV UR8, 0x1 ;  /* 0x0000000100087882 */ /* 0x000fc60000000000 */
[----:B------:R-:W-:-:S04]  /*33e0*/  UISETP.NE.AND UP0, UPT, UR23, 0x5, UPT ;  /* 0x000000051700788c */ /* 0x000fc8000bf05270 */
[----:B------:R-:W-:Y:S02]  /*33f0*/  USEL UR24, URZ, 0x1, UP0 ;  /* 0x000000013f187887 */ /* 0x000fe40008000000 */
[----:B------:R-:W-:Y:S02]  /*3400*/  USEL UR23, UR23, URZ, UP0 ;  /* 0x0000003f17177287 */ /* 0x000fe40008000000 */
[----:B------:R-:W-:-:S12]  /*3410*/  ULOP3.LUT UR24, UR4, UR24, URZ, 0x3c, !UPT ;  /* 0x0000001804187292 */ /* 0x000fd8000f8e3c3f */
.L_x_20:
[----:B------:R-:W-:-:S06]  /*3420*/  UISETP.GE.AND UP0, UPT, UR19, 0x1, UPT ;  /* 0x000000011300788c */ /* 0x000fcc000bf06270 */
[----:B------:R-:W-:-:S13]  /*3430*/  PLOP3.LUT P0, PT, PT, PT, UP0, 0x80, 0x0 ;  /* 0x000000000000781c */ /* 0x000fda0003f0f008 */
[----:B------:R-:W-:Y:S05]  /*3440*/  @!P0 BRA `(.L_x_26) ;  /* 0x0000001000dc8947 */ /* 0x000fea0003800000 */
[----:B------:R-:W-:Y:S01]  /*3450*/  UMOV UR25, UR19 ;  /* 0x0000001300197c82 */ /* 0x000fe20008000000 */
[----:B------:R-:W-:Y:S01]  /*3460*/  UMOV UR33, UR5 ;  /* 0x0000000500217c82 */ /* 0x000fe20008000000 */
[----:B------:R-:W-:-:S05]  /*3470*/  ULDC UR35, c[0x0][0x50c] ;  /* 0x0001430000237ab9 */ /* 0x000fca0000000800 */
.L_x_34:
[----:B------:R-:W-:-:S06]  /*3480*/  UISETP.NE.AND UP0, UPT, UR30, 0x3, UPT ;  /* 0x000000031e00788c */ /* 0x000fcc000bf05270 */
[----:B------:R-:W-:-:S13]  /*3490*/  PLOP3.LUT P1, PT, PT, PT, UP0, 0x80, 0x0 ;  /* 0x000000000000781c */ /* 0x000fda0003f2f008 */
[----:B-----5:R-:W-:Y:S05]  /*34a0*/  @!P1 BRA `(.L_x_27) ;  /* 0x0000000000049947 */ /* 0x020fea0003800000 */
[----:B------:R-:W-:Y:S01]  /*34b0*/  BPT.TRAP 0x1 ;  /* 0x000000040000795c */ /* 0x000fe20000300000 */
.L_x_27:
[----:B------:R-:W-:Y:S01]  /*34c0*/  ULEA UR9, UR23, UR22, 0x3 ;  /* 0x0000001617097291 */ /* 0x000fe2000f8e183f */
[----:B------:R-:W-:-:S05]  /*34d0*/  IMAD.U32 R229, RZ, RZ, UR24 ;  /* 0x00000018ffe57e24 */ /* 0x000fca000f8e00ff */
[----:B------:R-:W-:-:S04]  /*34e0*/  SHF.L.U32 R229, R229, 0x1f, RZ ;  /* 0x0000001fe5e57819 */ /* 0x000fc800000006ff */
[----:B------:R1:W2:Y:S01]  /*34f0*/  SYNCS.PHASECHK.TRANS64.TRYWAIT P0, [UR9], R229 ;  /* 0x000000e5ff0075a7 */ /* 0x0002a20008000149 */
[----:B------:R-:W-:Y:S05]  /*3500*/  @!P1 BRA `(.L_x_28) ;  /* 0x0000000000049947 */ /* 0x000fea0003800000 */
[----:B------:R-:W-:Y:S01]  /*3510*/  BPT.TRAP 0x1 ;  /* 0x000000040000795c */ /* 0x000fe20000300000 */
.L_x_28:
[----:B--2---:R-:W-:Y:S05]  /*3520*/  @P0 BRA `(.L_x_29) ;  /* 0x0000000000080947 */ /* 0x004fea0003800000 */
[----:B------:R-:W2:Y:S02]  /*3530*/  SYNCS.PHASECHK.TRANS64.TRYWAIT P0, [UR9], R229 ;  /* 0x000000e5ff0075a7 */ /* 0x000ea40008000149 */
[----:B--2---:R-:W-:Y:S05]  /*3540*/  @!P0 BRA `(.L_x_30) ;  /* 0x000000d000188947 */ /* 0x004fea0003800000 */
.L_x_29:
[----:B------:R-:W-:Y:S01]  /*3550*/  UIADD3 UR9, UR22, 0x180, URZ ;  /* 0x0000018016097890 */ /* 0x000fe2000fffe03f */
[----:B------:R-:W-:Y:S01]  /*3560*/  WARPGROUP.ARRIVE ;  /* 0x00000000000079c5 */ /* 0x000fe20000000000 */
[----:B------:R-:W-:Y:S02]  /*3570*/  UIADD3 UR10, UR22, 0xa180, URZ ;  /* 0x0000a180160a7890 */ /* 0x000fe4000fffe03f */
[----:B------:R-:W-:Y:S02]  /*3580*/  USHF.R.U32.HI UR9, URZ, 0x4, UR9 ;  /* 0x000000043f097899 */ /* 0x000fe40008011609 */
[----:B------:R-:W-:Y:S02]  /*3590*/  USHF.R.U32.HI UR10, URZ, 0x4, UR10 ;  /* 0x000000043f0a7899 */ /* 0x000fe4000801160a */
[----:B------:R-:W-:Y:S02]  /*35a0*/  UISETP.NE.AND UP0, UPT, UR7, URZ, UPT ;  /* 0x0000003f0700728c */ /* 0x000fe4000bf05270 */
[----:B------:R-:W-:-:S02]  /*35b0*/  ULOP3.LUT UR9, UR9, 0x3fff, URZ, 0xc0, !UPT ;  /* 0x00003fff09097892 */ /* 0x000fc4000f8ec03f */
[----:B------:R-:W-:Y:S02]  /*35c0*/  ULOP3.LUT UR10, UR10, 0x3fff, URZ, 0xc0, !UPT ;  /* 0x00003fff0a0a7892 */ /* 0x000fe4000f8ec03f */
[----:B------:R-:W-:Y:S02]  /*35d0*/  USEL UR8, UR8, URZ, !UP0 ;  /* 0x0000003f08087287 */ /* 0x000fe4000c000000 */
[----:B------:R-:W-:Y:S02]  /*35e0*/  ULOP3.LUT UR7, UR9, 0x10000, URZ, 0xfc, !UPT ;  /* 0x0001000009077892 */ /* 0x000fe4000f8efc3f */
[----:B------:R-:W-:Y:S02]  /*35f0*/  ULOP3.LUT UR10, UR10, 0x10000, URZ, 0xfc, !UPT ;  /* 0x000100000a0a7892 */ /* 0x000fe4000f8efc3f */
[----:B------:R-:W-:Y:S02]  /*3600*/  UISETP.NE.U32.AND UP0, UPT, UR8, URZ, UPT ;  /* 0x0000003f0800728c */ /* 0x000fe4000bf05070 */
[----:B------:R-:W-:-:S02]  /*3610*/  ULEA UR7, UR23, UR7, 0x9 ;  /* 0x0000000717077291 */ /* 0x000fc4000f8e483f */
[----:B------:R-:W-:Y:S01]  /*3620*/  ULEA UR34, UR23, UR10, 0xb ;  /* 0x0000000a17227291 */ /* 0x000fe2000f8e583f */
[----:B------:R-:W-:Y:S01]  /*3630*/  UMOV UR9, 0x40000040 ;  /* 0x4000004000097882 */ /* 0x000fe20000000000 */
[----:B------:R-:W-:Y:S01]  /*3640*/  UMOV UR11, 0x40000040 ;  /* 0x40000040000b7882 */ /* 0x000fe20000000000 */
[----:B------:R-:W-:Y:S02]  /*3650*/  UIADD3 UR6, UR6, 0x4, URZ ;  /* 0x0000000406067890 */ /* 0x000fe4000fffe03f */
[----:B------:R-:W-:Y:S02]  /*3660*/  UMOV UR8, UR7 ;  /* 0x0000000700087c82 */ /* 0x000fe40008000000 */
[----:B------:R-:W-:Y:S02]  /*3670*/  UMOV UR10, UR34 ;  /* 0x00000022000a7c82 */ /* 0x000fe40008000000 */
[----:B------:R-:W-:Y:S01]  /*3680*/  QGMMA.64x256x32.F32.E4M3.E4M3 R24, gdesc[UR8], R24, UP0 ;  /* 0x03e00000081879f3 */ /* 0x000fe2000bf00818 */
[----:B------:R-:W-:-:S02]  /*3690*/  UIADD3 UR8, UR7, 0x2, URZ ;  /* 0x0000000207087890 */ /* 0x000fc4000fffe03f */
[----:B------:R-:W-:Y:S01]  /*36a0*/  UIADD3 UR10, UR34, 0x2, URZ ;  /* 0x00000002220a7890 */ /* 0x000fe2000fffe03f */
[----:B------:R-:W-:Y:S01]  /*36b0*/  UMOV UR9, 0x40000040 ;  /* 0x4000004000097882 */ /* 0x000fe20000000000 */
[----:B------:R-:W-:Y:S01]  /*36c0*/  UMOV UR11, 0x40000040 ;  /* 0x40000040000b7882 */ /* 0x000fe20000000000 */
[----:B------:R-:W-:-:S15]  /*36d0*/  UISETP.NE.AND UP0, UPT, UR6, UR35, UPT ;  /* 0x000000230600728c */ /* 0x000fde000bf05270 */
[----:B------:R-:W-:-:S07]  /*36e0*/  NOP ;  /* 0x0000000000007918 */ /* 0x000fce0000000000 */
[----:B------:R-:W-:Y:S01]  /*36f0*/  QGMMA.64x256x32.F32.E4M3.E4M3 R24, gdesc[UR8], R24 ;  /* 0x03e00000081879f3 */ /* 0x000fe20008700818 */
[----:B------:R-:W-:Y:S02]  /*3700*/  UIADD3 UR8, UR7, 0x4, URZ ;  /* 0x0000000407087890 */ /* 0x000fe4000fffe03f */
[----:B------:R-:W-:Y:S01]  /*3710*/  UIADD3 UR10, UR34, 0x4, URZ ;  /* 0x00000004220a7890 */ /* 0x000fe2000fffe03f */
[----:B------:R-:W-:Y:S01]  /*3720*/  UMOV UR9, 0x40000040 ;  /* 0x4000004000097882 */ /* 0x000fe20000000000 */
[----:B------:R-:W-:-:S15]  /*3730*/  UMOV UR11, 0x40000040 ;  /* 0x40000040000b7882 */ /* 0x000fde0000000000 */
[----:B------:R-:W-:-:S08]  /*3740*/  NOP ;  /* 0x0000000000007918 */ /* 0x000fd00000000000 */
[----:B------:R-:W-:Y:S01]  /*3750*/  QGMMA.64x256x32.F32.E4M3.E4M3 R24, gdesc[UR8], R24 ;  /* 0x03e00000081879f3 */ /* 0x000fe20008700818 */
[----:B------:R-:W-:Y:S02]  /*3760*/  UIADD3 UR8, UR7, 0x6, URZ ;  /* 0x0000000607087890 */ /* 0x000fe4000fffe03f */
[----:B------:R-:W-:Y:S01]  /*3770*/  UIADD3 UR10, UR34, 0x6, URZ ;  /* 0x00000006220a7890 */ /* 0x000fe2000fffe03f */
[----:B------:R-:W-:Y:S01]  /*3780*/  UMOV UR9, 0x40000040 ;  /* 0x4000004000097882 */ /* 0x000fe20000000000 */
[----:B------:R-:W-:Y:S01]  /*3790*/  UMOV UR11, 0x40000040 ;  /* 0x40000040000b7882 */ /* 0x000fe20000000000 */
[----:B------:R-:W-:-:S06]  /*37a0*/  USEL UR7, URZ, 0x1, UP0 ;  /* 0x000000013f077887 */ /* 0x000fcc0008000000 */
[----:B------:R-:W-:-:S15]  /*37b0*/  ISETP.NE.AND P0, PT, RZ, UR7, PT ;  /* 0x00000007ff007c0c */ /* 0x000fde000bf05270 */
[----:B------:R-:W-:-:S01]  /*37c0*/  NOP ;  /* 0x0000000000007918 */ /* 0x000fc20000000000 */
[----:B------:R-:W-:Y:S03]  /*37d0*/  QGMMA.64x256x32.F32.E4M3.E4M3 R24, gdesc[UR8], R24, gsb0 ;  /* 0x03e00000081879f3 */ /* 0x000fe60008000818 */
[----:B------:R-:W-:Y:S02]  /*37e0*/  WARPGROUP.DEPBAR.LE gsb0, 0x1 ;  /* 0x00008000000079c5 */ /* 0x000fe40000010100 */
[----:B------:R-:W-:Y:S05]  /*37f0*/  @!P0 BRA `(.L_x_31) ;  /* 0x0000000c00708947 */ /* 0x000fea0003800000 */
[----:B------:R-:W-:Y:S02]  /*3800*/  WARPGROUP.DEPBAR.LE gsb0, 0x0 ;  /* 0x00008000000079c5 */ /* 0x000fe40000010000 */
[----:B-----5:R-:W-:-:S01]  /*3810*/  FADD R227, R25, R227 ;  /* 0x000000e319e37221 */ /* 0x020fc20000000000 */
[----:B------:R-:W-:Y:S01]  /*3820*/  FADD R226, R26, R226 ;  /* 0x000000e21ae27221 */ /* 0x000fe20000000000 */
[----:B------:R-:W-:-:S01]  /*3830*/  FADD R225, R27, R225 ;  /* 0x000000e11be17221 */ /* 0x000fc20000000000 */
[----:B------:R-:W-:Y:S01]  /*3840*/  FADD R224, R28, R224 ;  /* 0x000000e01ce07221 */ /* 0x000fe20000000000 */
[----:B------:R-:W-:-:S01]  /*3850*/  FADD R223, R29, R223 ;  /* 0x000000df1ddf7221 */ /* 0x000fc20000000000 */
[----:B------:R2:W-:Y:S01]  /*3860*/  STL [R1+0xa0], R227 ;  /* 0x0000a0e301007387 */ /* 0x0005e20000100800 */
[----:B------:R-:W-:-:S01]  /*3870*/  FADD R222, R30, R222 ;  /* 0x000000de1ede7221 */ /* 0x000fc20000000000 */
[----:B------:R-:W-:Y:S01]  /*3880*/  FADD R221, R31, R221 ;  /* 0x000000dd1fdd7221 */ /* 0x000fe20000000000 */
[----:B------:R-:W-:-:S01]  /*3890*/  FADD R220, R32, R220 ;  /* 0x000000dc20dc7221 */ /* 0x000fc20000000000 */
[----:B------:R-:W-:Y:S01]  /*38a0*/  FADD R219, R33, R219 ;  /* 0x000000db21db7221 */ /* 0x000fe20000000000 */
[----:B------:R-:W-:-:S01]  /*38b0*/  FADD R218, R34, R218 ;  /* 0x000000da22da7221 */ /* 0x000fc20000000000 */
[----:B------:R-:W-:Y:S01]  /*38c0*/  FADD R217, R35, R217 ;  /* 0x000000d923d97221 */ /* 0x000fe20000000000 */
[----:B------:R-:W-:-:S01]  /*38d0*/  FADD R216, R36, R216 ;  /* 0x000000d824d87221 */ /* 0x000fc20000000000 */
[----:B------:R-:W-:Y:S01]  /*38e0*/  FADD R215, R37, R215 ;  /* 0x000000d725d77221 */ /* 0x000fe20000000000 */
[----:B------:R-:W-:-:S01]  /*38f0*/  FADD R214, R38, R214 ;  /* 0x000000d626d67221 */ /* 0x000fc20000000000 */
[----:B--2---:R-:W2:Y:S01]  /*3900*/  LDL.LU R227, [R1+0x28] ;  /* 0x0000280001e37983 */ /* 0x004ea20000300800 */
[----:B------:R-:W-:-:S01]  /*3910*/  FADD R213, R39, R213 ;  /* 0x000000d527d57221 */ /* 0x000fc20000000000 */
[----:B------:R-:W-:Y:S01]  /*3920*/  FADD R212, R40, R212 ;  /* 0x000000d428d47221 */ /* 0x000fe20000000000 */
[----:B------:R-:W-:-:S01]  /*3930*/  FADD R211, R41, R211 ;  /* 0x000000d329d37221 */ /* 0x000fc20000000000 */
[----:B------:R3:W-:Y:S01]  /*3940*/  STL [R1+0xa4], R226 ;  /* 0x0000a4e201007387 */ /* 0x0007e20000100800 */
[----:B------:R-:W-:-:S03]  /*3950*/  FADD R228, R24, R228 ;  /* 0x000000e418e47221 */ /* 0x000fc60000000000 */
[----:B---3--:R-:W3:Y:S04]  /*3960*/  LDL.LU R226, [R1+0x24] ;  /* 0x0000240001e27983 */ /* 0x008ee80000300800 */
[----:B------:R4:W-:Y:S04]  /*3970*/  STL [R1+0xa8], R225 ;  /* 0x0000a8e101007387 */ /* 0x0009e80000100800 */
[----:B----4-:R-:W4:Y:S04]  /*3980*/  LDL.LU R225, [R1+0x20] ;  /* 0x0000200001e17983 */ /* 0x010f280000300800 */
[----:B------:R0:W-:Y:S04]  /*3990*/  STL [R1+0xac], R224 ;  /* 0x0000ace001007387 */ /* 0x0001e80000100800 */
[----:B0-----:R-:W4:Y:S04]  /*39a0*/  LDL.LU R224, [R1+0x1c] ;  /* 0x00001c0001e07983 */ /* 0x001f280000300800 */
        /* <DEDUP_REMOVED lines=13> */
[----:B0-----:R-:W4:Y:S04]  /*3a80*/  LDL.LU R217, [R1] ;  /* 0x0000000001d97983 */ /* 0x001f280000300800 */
[----:B------:R-:W-:Y:S04]  /*3a90*/  STL [R1+0xcc], R216 ;  /* 0x0000ccd801007387 */ /* 0x000fe80000100800 */
[----:B------:R-:W-:Y:S04]  /*3aa0*/  STL [R1+0xd0], R215 ;  /* 0x0000d0d701007387 */ /* 0x000fe80000100800 */
[----:B------:R-:W-:Y:S04]  /*3ab0*/  STL [R1+0xd4], R214 ;  /* 0x0000d4d601007387 */ /* 0x000fe80000100800 */
[----:B------:R-:W-:Y:S04]  /*3ac0*/  STL [R1+0xd8], R213 ;  /* 0x0000d8d501007387 */ /* 0x000fe80000100800 */
[----:B------:R-:W-:Y:S04]  /*3ad0*/  STL [R1+0xdc], R212 ;  /* 0x0000dcd401007387 */ /* 0x000fe80000100800 */
[----:B------:R0:W-:Y:S01]  /*3ae0*/  STL [R1+0xe0], R211 ;  /* 0x0000e0d301007387 */ /* 0x0001e20000100800 */
[----:B--2---:R-:W-:-:S01]  /*3af0*/  FADD R227, R134, R227 ;  /* 0x000000e386e37221 */ /* 0x004fc20000000000 */
[----:B---3--:R-:W-:Y:S01]  /*3b00*/  FADD R226, R133, R226 ;  /* 0x000000e285e27221 */ /* 0x008fe20000000000 */
[----:B----4-:R-:W-:-:S01]  /*3b10*/  FADD R225, R132, R225 ;  /* 0x000000e184e17221 */ /* 0x010fc20000000000 */
[----:B------:R-:W-:Y:S01]  /*3b20*/  FADD R224, R131, R224 ;  /* 0x000000e083e07221 */ /* 0x000fe20000000000 */
[----:B------:R-:W-:-:S01]  /*3b30*/  FADD R223, R130, R223 ;  /* 0x000000df82df7221 */ /* 0x000fc20000000000 */
[----:B------:R-:W-:Y:S01]  /*3b40*/  FADD R222, R129, R222 ;  /* 0x000000de81de7221 */ /* 0x000fe20000000000 */
[----:B------:R-:W-:-:S01]  /*3b50*/  FADD R221, R128, R221 ;  /* 0x000000dd80dd7221 */ /* 0x000fc20000000000 */
[----:B------:R-:W-:Y:S01]  /*3b60*/  FADD R220, R127, R220 ;  /* 0x000000dc7fdc7221 */ /* 0x000fe20000000000 */
[----:B------:R-:W-:-:S01]  /*3b70*/  FADD R219, R126, R219 ;  /* 0x000000db7edb7221 */ /* 0x000fc20000000000 */
[----:B------:R-:W-:Y:S01]  /*3b80*/  FADD R218, R125, R218 ;  /* 0x000000da7dda7221 */ /* 0x000fe20000000000 */
[----:B------:R-:W-:-:S05]  /*3b90*/  FADD R217, R124, R217 ;  /* 0x000000d97cd97221 */ /* 0x000fca0000000000 */
[----:B------:R2:W-:Y:S04]  /*3ba0*/  STL [R1], R217 ;  /* 0x000000d901007387 */ /* 0x0005e80000100800 */
[----:B------:R3:W-:Y:S04]  /*3bb0*/  STL [R1+0x4], R218 ;  /* 0x000004da01007387 */ /* 0x0007e80000100800 */
[----:B------:R4:W-:Y:S04]  /*3bc0*/  STL [R1+0x8], R219 ;  /* 0x000008db01007387 */ /* 0x0009e80000100800 */
[----:B------:R1:W-:Y:S04]  /*3bd0*/  STL [R1+0xc], R220 ;  /* 0x00000cdc01007387 */ /* 0x0003e80000100800 */
[----:B------:R1:W-:Y:S04]  /*3be0*/  STL [R1+0x10], R221 ;  /* 0x000010dd01007387 */ /* 0x0003e80000100800 */
[----:B------:R1:W-:Y:S04]  /*3bf0*/  STL [R1+0x14], R222 ;  /* 0x000014de01007387 */ /* 0x0003e80000100800 */
[----:B------:R1:W-:Y:S04]  /*3c00*/  STL [R1+0x18], R223 ;  /* 0x000018df01007387 */ /* 0x0003e80000100800 */
[----:B------:R1:W-:Y:S04]  /*3c10*/  STL [R1+0x1c], R224 ;  /* 0x00001ce001007387 */ /* 0x0003e80000100800 */
[----:B0-----:R-:W4:Y:S04]  /*3c20*/  LDL.LU R211, [R1+0x2c] ;  /* 0x00002c0001d37983 */ /* 0x001f280000300800 */
[----:B------:R0:W-:Y:S04]  /*3c30*/  STL [R1+0x20], R225 ;  /* 0x000020e101007387 */ /* 0x0001e80000100800 */
[----:B------:R-:W4:Y:S04]  /*3c40*/  LDL.LU R212, [R1+0x30] ;  /* 0x0000300001d47983 */ /* 0x000f280000300800 */
[----:B------:R0:W-:Y:S04]  /*3c50*/  STL [R1+0x24], R226 ;  /* 0x000024e201007387 */ /* 0x0001e80000100800 */
[----:B------:R-:W4:Y:S04]  /*3c60*/  LDL.LU R213, [R1+0x34] ;  /* 0x0000340001d57983 */ /* 0x000f280000300800 */
[----:B------:R0:W-:Y:S04]  /*3c70*/  STL [R1+0x28], R227 ;  /* 0x000028e301007387 */ /* 0x0001e80000100800 */
[----:B------:R-:W4:Y:S04]  /*3c80*/  LDL.LU R214, [R1+0x38] ;  /* 0x0000380001d67983 */ /* 0x000f280000300800 */
[----:B------:R-:W4:Y:S04]  /*3c90*/  LDL.LU R215, [R1+0x3c] ;  /* 0x00003c0001d77983 */ /* 0x000f280000300800 */
[----:B------:R-:W4:Y:S04]  /*3ca0*/  LDL.LU R216, [R1+0x40] ;  /* 0x0000400001d87983 */ /* 0x000f280000300800 */
[----:B--2---:R-:W2:Y:S04]  /*3cb0*/  LDL.LU R217, [R1+0x44] ;  /* 0x0000440001d97983 */ /* 0x004ea80000300800 */
[----:B---3--:R-:W3:Y:S04]  /*3cc0*/  LDL.LU R218, [R1+0x48] ;  /* 0x0000480001da7983 */ /* 0x008ee80000300800 */
[----:B----4-:R-:W4:Y:S04]  /*3cd0*/  LDL.LU R219, [R1+0x4c] ;  /* 0x00004c0001db7983 */ /* 0x010f280000300800 */
[----:B-1----:R-:W4:Y:S04]  /*3ce0*/  LDL.LU R220, [R1+0x50] ;  /* 0x0000500001dc7983 */ /* 0x002f280000300800 */
[----:B------:R-:W4:Y:S04]  /*3cf0*/  LDL.LU R221, [R1+0x54] ;  /* 0x0000540001dd7983 */ /* 0x000f280000300800 */
[----:B------:R-:W4:Y:S04]  /*3d00*/  LDL.LU R222, [R1+0x58] ;  /* 0x0000580001de7983 */ /* 0x000f280000300800 */
[----:B------:R-:W4:Y:S04]  /*3d10*/  LDL.LU R223, [R1+0x5c] ;  /* 0x00005c0001df7983 */ /* 0x000f280000300800 */
[----:B------:R-:W4:Y:S04]  /*3d20*/  LDL.LU R224, [R1+0x60] ;  /* 0x0000600001e07983 */ /* 0x000f280000300800 */
[----:B0-----:R-:W4:Y:S04]  /*3d30*/  LDL.LU R225, [R1+0x64] ;  /* 0x0000640001e17983 */ /* 0x001f280000300800 */
[----:B------:R-:W4:Y:S04]  /*3d40*/  LDL.LU R226, [R1+0x68] ;  /* 0x0000680001e27983 */ /* 0x000f280000300800 */
[----:B------:R-:W4:Y:S01]  /*3d50*/  LDL.LU R227, [R1+0x6c] ;  /* 0x00006c0001e37983 */ /* 0x000f220000300800 */
[----:B------:R-:W-:-:S05]  /*3d60*/  FADD R211, R135, R211 ;  /* 0x000000d387d37221 */ /* 0x000fca0000000000 */
[----:B------:R0:W-:Y:S01]  /*3d70*/  STL [R1+0x2c], R211 ;  /* 0x00002cd301007387 */ /* 0x0001e20000100800 */
[----:B------:R-:W-:-:S03]  /*3d80*/  FADD R212, R136, R212 ;  /* 0x000000d488d47221 */ /* 0x000fc60000000000 */
[----:B0-----:R0:W5:Y:S01]  /*3d90*/  LDL.LU R211, [R1+0xe0] ;  /* 0x0000e00001d37983 */ /* 0x0011620000300800 */
[----:B------:R-:W-:-:S03]  /*3da0*/  FADD R213, R137, R213 ;  /* 0x000000d589d57221 */ /* 0x000fc60000000000 */
[----:B------:R1:W-:Y:S01]  /*3db0*/  STL [R1+0x30], R212 ;  /* 0x000030d401007387 */ /* 0x0003e20000100800 */
[----:B------:R-:W-:-:S01]  /*3dc0*/  FADD R214, R138, R214 ;  /* 0x000000d68ad67221 */ /* 0x000fc20000000000 */
[----:B------:R-:W-:Y:S02]  /*3dd0*/  FADD R215, R139, R215 ;  /* 0x000000d78bd77221 */ /* 0x000fe40000000000 */
[----:B-1----:R0:W5:Y:S01]  /*3de0*/  LDL.LU R212, [R1+0xdc] ;  /* 0x0000dc0001d47983 */ /* 0x0021620000300800 */
[----:B------:R-:W-:-:S03]  /*3df0*/  FADD R216, R140, R216 ;  /* 0x000000d88cd87221 */ /* 0x000fc60000000000 */
[----:B------:R1:W-:Y:S01]  /*3e00*/  STL [R1+0x34], R213 ;  /* 0x000034d501007387 */ /* 0x0003e20000100800 */
[----:B--2---:R-:W-:-:S03]  /*3e10*/  FADD R217, R141, R217 ;  /* 0x000000d98dd97221 */ /* 0x004fc60000000000 */
[----:B-1----:R0:W5:Y:S01]  /*3e20*/  LDL.LU R213, [R1+0xd8] ;  /* 0x0000d80001d57983 */ /* 0x0021620000300800 */
[----:B---3--:R-:W-:-:S03]  /*3e30*/  FADD R218, R142, R218 ;  /* 0x000000da8eda7221 */ /* 0x008fc60000000000 */
[----:B------:R1:W-:Y:S01]  /*3e40*/  STL [R1+0x38], R214 ;  /* 0x000038d601007387 */ /* 0x0003e20000100800 */
[----:B----4-:R-:W-:-:S01]  /*3e50*/  FADD R219, R143, R219 ;  /* 0x000000db8fdb7221 */ /* 0x010fc20000000000 */
[----:B------:R-:W-:Y:S02]  /*3e60*/  FADD R220, R144, R220 ;  /* 0x000000dc90dc7221 */ /* 0x000fe40000000000 */
[----:B-1----:R0:W5:Y:S04]  /*3e70*/  LDL.LU R214, [R1+0xd4] ;  /* 0x0000d40001d67983 */ /* 0x0021680000300800 */
[----:B------:R1:W-:Y:S01]  /*3e80*/  STL [R1+0x3c], R215 ;  /* 0x00003cd701007387 */ /* 0x0003e20000100800 */
[----:B------:R-:W-:-:S01]  /*3e90*/  FADD R221, R145, R221 ;  /* 0x000000dd91dd7221 */ /* 0x000fc20000000000 */
[----:B------:R-:W-:-:S02]  /*3ea0*/  FADD R222, R146, R222 ;  /* 0x000000de92de7221 */ /* 0x000fc40000000000 */
[----:B-1----:R0:W5:Y:S04]  /*3eb0*/  LDL.LU R215, [R1+0xd0] ;  /* 0x0000d00001d77983 */ /* 0x0021680000300800 */
[----:B------:R1:W-:Y:S01]  /*3ec0*/  STL [R1+0x40], R216 ;  /* 0x000040d801007387 */ /* 0x0003e20000100800 */
[----:B------:R-:W-:-:S03]  /*3ed0*/  FADD R223, R147, R223 ;  /* 0x000000df93df7221 */ /* 0x000fc60000000000 */
        /* <DEDUP_REMOVED lines=13> */
[----:B------:R1:W-:Y:S04]  /*3fb0*/  STL [R1+0x54], R221 ;  /* 0x000054dd01007387 */ /* 0x0003e80000100800 */
        /* <DEDUP_REMOVED lines=12> */
[----:B-1----:R0:W5:Y:S01]  /*4080*/  LDL.LU R227, [R1+0xa0] ;  /* 0x0000a00001e37983 */ /* 0x0021620000300800 */
        /* <DEDUP_REMOVED lines=82> */
[----:B0-----:R-:W-:-:S06]  /*45b0*/  UMOV UR6, URZ ;  /* 0x0000003f00067c82 */ /* 0x001fcc0008000000 */
.L_x_31:
[----:B------:R-:W-:Y:S05]  /*45c0*/  @!P1 BRA `(.L_x_32) ;  /* 0x0000000000049947 */ /* 0x000fea0003800000 */
[----:B------:R-:W-:Y:S01]  /*45d0*/  BPT.TRAP 0x1 ;  /* 0x000000040000795c */ /* 0x000fe20000300000 */
.L_x_32:
[----:B------:R2:W-:Y:S04]  /*45e0*/  STL [R1+0xa4], R2 ;  /* 0x0000a40201007387 */ /* 0x0005e80000100800 */
[----:B--2---:R-:W2:Y:S04]  /*45f0*/  LDL R2, [R1+0x70] ;  /* 0x0000700001027983 */ /* 0x004ea80000100800 */
[----:B-----5:R3:W-:Y:S04]  /*4600*/  STL [R1+0xa0], R0 ;  /* 0x0000a00001007387 */ /* 0x0207e80000100800 */
[----:B---3--:R-:W3:Y:S01]  /*4610*/  LDL R0, [R1+0x78] ;  /* 0x0000780001007983 */ /* 0x008ee20000100800 */
[----:B-1----:R-:W-:Y:S01]  /*4620*/  IMAD.U32 R229, RZ, RZ, UR33 ;  /* 0x00000021ffe57e24 */ /* 0x002fe2000f8e00ff */
[----:B--2---:R-:W-:-:S02]  /*4630*/  ISETP.NE.AND P0, PT, R2, RZ, PT ;  /* 0x000000ff0200720c */ /* 0x004fc40003f05270 */
[----:B------:R1:W5:Y:S11]  /*4640*/  LDL.LU R2, [R1+0xa4] ;  /* 0x0000a40001027983 */ /* 0x0003760000300800 */
[----:B------:R-:W-:-:S05]  /*4650*/  @P0 LEA R229, R229, UR22, 0x3 ;  /* 0x00000016e5e50c11 */ /* 0x000fca000f8e18ff */
[----:B------:R-:W-:-:S05]  /*4660*/  @P0 VIADD R229, R229, 0x28 ;  /* 0x00000028e5e50836 */ /* 0x000fca0000000000 */
[----:B---3--:R-:W-:Y:S02]  /*4670*/  @P0 PRMT R229, R0, 0x654, R229 ;  /* 0x0000065400e50816 */ /* 0x008fe400000000e5 */
[----:B------:R1:W5:Y:S01]  /*4680*/  LDL.LU R0, [R1+0xa0] ;  /* 0x0000a00001007983 */ /* 0x0003620000300800 */
[----:B------:R-:W-:Y:S01]  /*4690*/  UISETP.GT.U32.AND UP0, UPT, UR15, 0x1, UPT ;  /* 0x000000010f00788c */ /* 0x000fe2000bf04070 */
[----:B------:R1:W-:Y:S05]  /*46a0*/  @P0 SYNCS.ARRIVE.TRANS64.RED.A1T0 RZ, [R229+URZ], RZ ;  /* 0x000000ffe5ff09a7 */ /* 0x0003ea000810043f */
[----:B------:R-:W-:-:S13]  /*46b0*/  PLOP3.LUT P0, PT, PT, PT, UP0, 0x80, 0x0 ;  /* 0x000000000000781c */ /* 0x000fda0003f0f008 */
[----:B-1----:R-:W-:Y:S05]  /*46c0*/  @P0 BRA `(.L_x_33) ;  /* 0x0000000000040947 */ /* 0x002fea0003800000 */
[----:B------:R-:W-:Y:S01]  /*46d0*/  BPT.TRAP 0x1 ;  /* 0x000000040000795c */ /* 0x000fe20000300000 */
.L_x_33:
[----:B------:R-:W-:Y:S02]  /*46e0*/  UISETP.GT.AND UP2, UPT, UR25, 0x1, UPT ;  /* 0x000000011900788c */ /* 0x000fe4000bf44270 */
[----:B------:R-:W-:Y:S02]  /*46f0*/  UIADD3 UR23, UR23, 0x1, URZ ;  /* 0x0000000117177890 */ /* 0x000fe4000fffe03f */
[----:B------:R-:W-:Y:S02]  /*4700*/  UIADD3 UR33, UR33, 0x1, URZ ;  /* 0x0000000121217890 */ /* 0x000fe4000fffe03f */
[----:B------:R-:W-:Y:S01]  /*4710*/  PLOP3.LUT P0, PT, PT, PT, UP2, 0x80, 0x0 ;  /* 0x000000000000781c */ /* 0x000fe20003f0f028 */
[----:B------:R-:W-:Y:S02]  /*4720*/  UISETP.NE.AND UP0, UPT, UR23, 0x5, UPT ;  /* 0x000000051700788c */ /* 0x000fe4000bf05270 */
[----:B------:R-:W-:Y:S02]  /*4730*/  UIADD3 UR9, UR25, -0x1, URZ ;  /* 0xffffffff19097890 */ /* 0x000fe4000fffe03f */
[----:B------:R-:W-:-:S02]  /*4740*/  USEL UR8, URZ, 0x1, UP0 ;  /* 0x000000013f087887 */ /* 0x000fc40008000000 */
[----:B------:R-:W-:Y:S02]  /*4750*/  UISETP.NE.AND UP1, UPT, UR33, 0x5, UPT ;  /* 0x000000052100788c */ /* 0x000fe4000bf25270 */
[----:B------:R-:W-:Y:S02]  /*4760*/  ULOP3.LUT UR24, UR24, UR8, URZ, 0x3c, !UPT ;  /* 0x0000000818187292 */ /* 0x000fe4000f8e3c3f */
[----:B------:R-:W-:Y:S02]  /*4770*/  USEL UR23, UR23, URZ, UP0 ;  /* 0x0000003f17177287 */ /* 0x000fe40008000000 */
[----:B------:R-:W-:Y:S01]  /*4780*/  USEL UR33, UR33, URZ, UP1 ;  /* 0x0000003f21217287 */ /* 0x000fe20008800000 */
[----:B------:R-:W-:Y:S01]  /*4790*/  UMOV UR8, 0x1 ;  /* 0x0000000100087882 */ /* 0x000fe20000000000 */
[----:B------:R-:W-:Y:S01]  /*47a0*/  UMOV UR25, UR9 ;  /* 0x0000000900197c82 */ /* 0x000fe20008000000 */
[----:B------:R-:W-:Y:S09]  /*47b0*/  @P0 BRA `(.L_x_34) ;  /* 0xffffffec00300947 */ /* 0x000ff2000383ffff */
.L_x_26:
[----:B------:R-:W-:-:S04]  /*47c0*/  UISETP.NE.AND UP0, UPT, UR6, URZ, UPT ;  /* 0x0000003f0600728c */ /* 0x000fc8000bf05270 */
[----:B------:R-:W-:-:S06]  /*47d0*/  USEL UR6, URZ, 0x1, !UP0 ;  /* 0x000000013f067887 */ /* 0x000fcc000c000000 */
[----:B------:R-:W-:-:S13]  /*47e0*/  ISETP.NE.AND P0, PT, RZ, UR6, PT ;  /* 0x00000006ff007c0c */ /* 0x000fda000bf05270 */
[----:B------:R-:W-:Y:S05]  /*47f0*/  @!P0 BRA `(.L_x_35) ;  /* 0x0000000c00c48947 */ /* 0x000fea0003800000 */
[----:B------:R-:W-:Y:S02]  /*4800*/  WARPGROUP.DEPBAR.LE gsb0, 0x0 ;  /* 0x00008000000079c5 */ /* 0x000fe40000010000 */
[----:B-----5:R-:W-:Y:S01]  /*4810*/  FADD R227, R25, R227 ;  /* 0x000000e319e37221 */ /* 0x020fe20000000000 */
[----:B------:R-:W-:-:S04]  /*4820*/  FADD R228, R24, R228 ;  /* 0x000000e418e47221 */ /* 0x000fc80000000000 */
[----:B------:R1:W-:Y:S04]  /*4830*/  STL [R1+0xa0], R227 ;  /* 0x0000a0e301007387 */ /* 0x0003e80000100800 */
[----:B-1----:R-:W2:Y:S04]  /*4840*/  LDL.LU R227, [R1+0x6c] ;  /* 0x00006c0001e37983 */ /* 0x002ea80000300800 */
[----:B--2---:R1:W-:Y:S04]  /*4850*/  STL [R1+0xa4], R227 ;  /* 0x0000a4e301007387 */ /* 0x0043e80000100800 */
        /* <DEDUP_REMOVED lines=52> */
[----:B-1----:R-:W2:Y:S01]  /*4ba0*/  LDL.LU R227, [R1] ;  /* 0x0000000001e37983 */ /* 0x002ea20000300800 */
[----:B------:R-:W-:Y:S01]  /*4bb0*/  FADD R226, R26, R226 ;  /* 0x000000e21ae27221 */ /* 0x000fe20000000000 */
        /* <DEDUP_REMOVED lines=97> */
[----:B--2---:R-:W-:-:S05]  /*51d0*/  FADD R227, R124, R227 ;  /* 0x000000e37ce37221 */ /* 0x004fca0000000000 */
[----:B------:R1:W-:Y:S04]  /*51e0*/  STL [R1], R227 ;  /* 0x000000e301007387 */ /* 0x0003e80000100800 */
[----:B-1----:R-:W2:Y:S02]  /*51f0*/  LDL.LU R227, [R1+0x10c] ;  /* 0x00010c0001e37983 */ /* 0x002ea40000300800 */
[----:B--2---:R-:W-:-:S05]  /*5200*/  FADD R227, R125, R227 ;  /* 0x000000e37de37221 */ /* 0x004fca0000000000 */
[----:B------:R1:W-:Y:S04]  /*5210*/  STL [R1+0x4], R227 ;  /* 0x000004e301007387 */ /* 0x0003e80000100800 */
        /* <DEDUP_REMOVED lines=78> */
[----:B-1----:R1:W5:Y:S02]  /*5700*/  LDL.LU R227, [R1+0xa0] ;  /* 0x0000a00001e37983 */ /* 0x0023640000300800 */
.L_x_35:
[----:B------:R-:W-:-:S04]  /*5710*/  IMAD.U32 R229, RZ, RZ, UR26 ;  /* 0x0000001affe57e24 */ /* 0x000fc8000f8e00ff */
[----:B------:R2:W-:Y:S01]  /*5720*/  SYNCS.ARRIVE.TRANS64.A1T0 RZ, [R229+UR28], RZ ;  /* 0x000000ffe5ff79a7 */ /* 0x0005e2000810001c */
[----:B------:R-:W-:Y:S02]  /*5730*/  WARPGROUP.DEPBAR.LE gsb0, 0x0 ;  /* 0x00008000000079c5 */ /* 0x000fe40000010000 */
[----:B------:R-:W3:Y:S02]  /*5740*/  LDC R24, c[0x0][0x28c] ;  /* 0x0000a300ff187b82 */ /* 0x000ee40000000800 */
[----:B---3--:R-:W-:-:S13]  /*5750*/  ISETP.GE.AND P0, PT, R24, 0x1, PT ;  /* 0x000000011800780c */ /* 0x008fda0003f06270 */
[----:B--2---:R-:W-:Y:S05]  /*5760*/  @!P0 BRA `(.L_x_36) ;  /* 0x0000000000688947 */ /* 0x004fea0003800000 */
[----:B------:R-:W-:-:S06]  /*5770*/  UISETP.NE.AND UP0, UPT, UR30, 0x3, UPT ;  /* 0x000000031e00788c */ /* 0x000fcc000bf05270 */
[----:B------:R-:W-:-:S13]  /*5780*/  PLOP3.LUT P0, PT, PT, PT, UP0, 0x80, 0x0 ;  /* 0x000000000000781c */ /* 0x000fda0003f0f008 */
[----:B------:R-:W-:Y:S05]  /*5790*/  @!P0 BRA `(.L_x_37) ;  /* 0x0000000000048947 */ /* 0x000fea0003800000 */
[----:B------:R-:W-:Y:S01]  /*57a0*/  BPT.TRAP 0x1 ;  /* 0x000000040000795c */ /* 0x000fe20000300000 */
.L_x_37:
[----:B-----5:R2:W-:Y:S04]  /*57b0*/  STL [R1+0xa4], R2 ;  /* 0x0000a40201007387 */ /* 0x0205e80000100800 */
[----:B--2---:R-:W2:Y:S04]  /*57c0*/  LDL R2, [R1+0x70] ;  /* 0x0000700001027983 */ /* 0x004ea80000100800 */
[----:B------:R3:W-:Y:S04]  /*57d0*/  STL [R1+0xa0], R0 ;  /* 0x0000a00001007387 */ /* 0x0007e80000100800 */
[----:B---3--:R-:W3:Y:S01]  /*57e0*/  LDL R0, [R1+0x78] ;  /* 0x0000780001007983 */ /* 0x008ee20000100800 */
[----:B--2---:R-:W-:-:S03]  /*57f0*/  ISETP.NE.AND P0, PT, R2, RZ, PT ;  /* 0x000000ff0200720c */ /* 0x004fc60003f05270 */
[----:B------:R2:W5:Y:S10]  /*5800*/  LDL.LU R2, [R1+0xa4] ;  /* 0x0000a40001027983 */ /* 0x0005740000300800 */
[----:B------:R-:W-:-:S05]  /*5810*/  VOTEU.ANY UP0, P0 ;  /* 0x00000000003f7886 */ /* 0x000fca0000000100 */
[----:B------:R-:W-:-:S06]  /*5820*/  @UP0 UIADD3 UR6, UR19, UR5, URZ ;  /* 0x0000000513060290 */ /* 0x000fcc000fffe03f */
[----:B------:R-:W-:Y:S02]  /*5830*/  IMAD.U32 R24, RZ, RZ, UR6 ;  /* 0x00000006ff187e24 */ /* 0x000fe4000f8e00ff */
[----:B------:R-:W-:Y:S02]  /*5840*/  IMAD.U32 R27, RZ, RZ, UR6 ;  /* 0x00000006ff1b7e24 */ /* 0x000fe4000f8e00ff */
[----:B------:R-:W-:-:S05]  /*5850*/  @P0 IMAD.WIDE.U32 R24, R24, -0x33333333, RZ ;  /* 0xcccccccd18180825 */ /* 0x000fca00078e00ff */
[----:B------:R-:W-:-:S05]  /*5860*/  @P0 SHF.R.U32.HI R24, RZ, 0x2, R25 ;  /* 0x00000002ff180819 */ /* 0x000fca0000011619 */
[----:B------:R-:W-:-:S05]  /*5870*/  @P0 IMAD R24, R24, -0x5, R27 ;  /* 0xfffffffb18180824 */ /* 0x000fca00078e021b */
[----:B------:R-:W-:-:S05]  /*5880*/  @P0 LEA R24, R24, UR22, 0x3 ;  /* 0x0000001618180c11 */ /* 0x000fca000f8e18ff */
[----:B------:R-:W-:-:S05]  /*5890*/  @P0 VIADD R24, R24, 0x28 ;  /* 0x0000002818180836 */ /* 0x000fca0000000000 */
[----:B---3--:R-:W-:Y:S02]  /*58a0*/  @P0 PRMT R24, R0, 0x654, R24 ;  /* 0x0000065400180816 */ /* 0x008fe40000000018 */
[----:B------:R2:W5:Y:S01]  /*58b0*/  LDL.LU R0, [R1+0xa0] ;  /* 0x0000a00001007983 */ /* 0x0005620000300800 */
[----:B------:R-:W-:Y:S01]  /*58c0*/  UISETP.GT.U32.AND UP0, UPT, UR15, 0x1, UPT ;  /* 0x000000010f00788c */ /* 0x000fe2000bf04070 */
[----:B------:R2:W-:Y:S05]  /*58d0*/  @P0 SYNCS.ARRIVE.TRANS64.RED.A1T0 RZ, [R24+URZ], RZ ;  /* 0x000000ff18ff09a7 */ /* 0x0005ea000810043f */
[----:B------:R-:W-:-:S13]  /*58e0*/  PLOP3.LUT P0, PT, PT, PT, UP0, 0x80, 0x0 ;  /* 0x000000000000781c */ /* 0x000fda0003f0f008 */
[----:B--2---:R-:W-:Y:S05]  /*58f0*/  @P0 BRA `(.L_x_36) ;  /* 0x0000000000040947 */ /* 0x004fea0003800000 */
[----:B------:R-:W-:Y:S01]  /*5900*/  BPT.TRAP 0x1 ;  /* 0x000000040000795c */ /* 0x000fe20000300000 */
.L_x_36:
[----:B-----5:R2:W-:Y:S01]  /*5910*/  STL [R1+0xa0], R0 ;  /* 0x0000a00001007387 */ /* 0x0205e20000100800 */
[----:B------:R-:W-:Y:S01]  /*5920*/  IMAD.U32 R24, RZ, RZ, UR27 ;  /* 0x0000001bff187e24 */ /* 0x000fe2000f8e00ff */
[----:B------:R-:W-:Y:S01]  /*5930*/  UIADD3 UR5, UR29, UR5, URZ ;  /* 0x000000051d057290 */ /* 0x000fe2000fffe03f */
[----:B------:R-:W3:Y:S01]  /*5940*/  LDC R35, c[0x0][0x288] ;  /* 0x0000a200ff237b82 */ /* 0x000ee20000000800 */
[----:B--2---:R-:W2:Y:S02]  /*5950*/  LDL R0, [R1+0x8c] ;  /* 0x00008c0001007983 */ /* 0x004ea40000100800 */
[----:B------:R-:W-:Y:S01]  /*5960*/  SHF.L.U32 R24, R24, 0x1f, RZ ;  /* 0x0000001f18187819 */ /* 0x000fe200000006ff */
[----:B------:R-:W-:Y:S02]  /*5970*/  UISETP.GT.U32.AND UP0, UPT, UR5, 0x4, UPT ;  /* 0x000000040500788c */ /* 0x000fe4000bf04070 */
[----:B------:R-:W-:Y:S01]  /*5980*/  UISETP.GE.U32.AND UP1, UPT, UR29, 0x5, UPT ;  /* 0x000000051d00788c */ /* 0x000fe2000bf26070 */
[----:B------:R-:W4:Y:S01]  /*5990*/  SYNCS.PHASECHK.TRANS64.TRYWAIT P0, [UR18+0x8], R24 ;  /* 0x00000818ff0075a7 */ /* 0x000f220008000152 */
[----:B------:R-:W-:-:S02]  /*59a0*/  UISETP.LT.U32.AND UP0, UPT, UR29, 0x5, UP0 ;  /* 0x000000051d00788c */ /* 0x000fc40008701070 */
[----:B------:R-:W-:Y:S02]  /*59b0*/  UIMAD.WIDE.U32 UR6, UR5, -0x33333333, URZ ;  /* 0xcccccccd050678a5 */ /* 0x000fe4000f8e003f */
[----:B------:R-:W-:Y:S02]  /*59c0*/  USEL UR8, URZ, 0x1, !UP0 ;  /* 0x000000013f087887 */ /* 0x000fe4000c000000 */
[----:B------:R-:W-:Y:S01]  /*59d0*/  USHF.R.U32.HI UR6, URZ, 0x2, UR7 ;  /* 0x000000023f067899 */ /* 0x000fe20008011607 */
[----:B--2---:R-:W-:Y:S02]  /*59e0*/  IMAD.SHL.U32 R32, R0, 0x2, RZ ;  /* 0x0000000200207824 */ /* 0x004fe400078e00ff */
[----:B------:R2:W5:Y:S01]  /*59f0*/  LDL.LU R0, [R1+0xa0] ;  /* 0x0000a00001007983 */ /* 0x0005620000300800 */
[----:B------:R-:W-:Y:S02]  /*5a00*/  ULOP3.LUT UR4, UR4, UR8, URZ, 0x3c, !UPT ;  /* 0x0000000804047292 */ /* 0x000fe4000f8e3c3f */
[----:B------:R-:W-:Y:S01]  /*5a10*/  UIMAD UR5, UR6, -0x5, UR5 ;  /* 0xfffffffb060578a4 */ /* 0x000fe2000f8e0205 */
[----:B------:R-:W-:Y:S01]  /*5a20*/  SHF.R.S32.HI R33, RZ, 0x1f, R32 ;  /* 0x0000001fff217819 */ /* 0x000fe20000011420 */
[----:B------:R-:W-:Y:S01]  /*5a30*/  @UP1 ULOP3.LUT UR4, UR4, 0x1, UR6, 0x78, !UPT ;  /* 0x0000000104041892 */ /* 0x000fe2000f8e7806 */
[----:B---34-:R-:W-:Y:S11]  /*5a40*/  @!P0 BRA `(.L_x_38) ;  /* 0x000000a800f88947 */ /* 0x018ff60003800000 */
.L_x_325:
[----:B------:R4:W-:Y:S01]  /*5a50*/  STL [R1+0xa8], R3 ;  /* 0x0000a80301007387 */ /* 0x0009e20000100800 */
[----:B------:R-:W-:Y:S01]  /*5a60*/  ULDC.64 UR6, c[0x0][0x5d0] ;  /* 0x0001740000067ab9 */ /* 0x000fe20000000a00 */
[----:B------:R-:W-:Y:S02]  /*5a70*/  ULDC UR8, c[0x0][0x284] ;  /* 0x0000a10000087ab9 */ /* 0x000fe40000000800 */
[----:B----4-:R-:W4:Y:S04]  /*5a80*/  LDL.LU R3, [R1+0x88] ;  /* 0x0000880001037983 */ /* 0x010f280000300800 */
[----:B------:R0:W-:Y:S04]  /*5a90*/  STL [R1+0xa4], R2 ;  /* 0x0000a40201007387 */ /* 0x0001e80000100800 */
[----:B0-----:R-:W2:Y:S04]  /*5aa0*/  LDL R2, [R1+0x84] ;  /* 0x0000840001027983 */ /* 0x001ea80000100800 */
[----:B-----5:R0:W-:Y:S04]  /*5ab0*/  STL [R1+0xa0], R0 ;  /* 0x0000a00001007387 */ /* 0x0201e80000100800 */
[----:B0-----:R-:W3:Y:S01]  /*5ac0*/  LDL R0, [R1+0x74] ;  /* 0x0000740001007983 */ /* 0x001ee20000100800 */
[----:B----4-:R-:W-:-:S03]  /*5ad0*/  IMAD.SHL.U32 R37, R3, 0x100, RZ ;  /* 0x0000010003257824 */ /* 0x010fc600078e00ff */
[----:B------:R0:W5:Y:S01]  /*5ae0*/  LDL.LU R3, [R1+0xa8] ;  /* 0x0000a80001037983 */ /* 0x0001620000300800 */
[----:B--2---:R-:W-:-:S03]  /*5af0*/  IMAD.SHL.U32 R34, R2, 0x40, RZ ;  /* 0x0000004002227824 */ /* 0x004fc600078e00ff */
[----:B------:R0:W5:Y:S01]  /*5b00*/  LDL.LU R2, [R1+0xa4] ;  /* 0x0000a40001027983 */ /* 0x0001620000300800 */
[----:B---3--:R-:W-:Y:S01]  /*5b10*/  SHF.R.S32.HI R38, RZ, 0x1f, R0 ;  /* 0x0000001fff267819 */ /* 0x008fe20000011400 */
[----:B------:R-:W-:-:S04]  /*5b20*/  IMAD.WIDE.U32 R24, R0, UR6, R32 ;  /* 0x0000000600187c25 */ /* 0x000fc8000f8e0020 */
[----:B------:R-:W-:-:S04]  /*5b30*/  IMAD R26, R38, UR6, RZ ;  /* 0x00000006261a7c24 */ /* 0x000fc8000f8e02ff */
[----:B------:R-:W-:Y:S02]  /*5b40*/  IMAD R27, R0, UR7, R26 ;  /* 0x00000007001b7c24 */ /* 0x000fe4000f8e021a */
[----:B------:R0:W5:Y:S01]  /*5b50*/  LDL.LU R0, [R1+0xa0] ;  /* 0x0000a00001007983 */ /* 0x0001620000300800 */
[----:B------:R-:W-:-:S04]  /*5b60*/  ISETP.GE.AND P0, PT, R34, UR8, PT ;  /* 0x0000000822007c0c */ /* 0x000fc8000bf06270 */
[C---:B------:R-:W-:Y:S02]  /*5b70*/  ISETP.GE.OR P0, PT, R37.reuse, R35, P0 ;  /* 0x000000232500720c */ /* 0x040fe40000706670 */
[----:B------:R-:W-:Y:S02]  /*5b80*/  SHF.R.S32.HI R36, RZ, 0x1f, R37 ;  /* 0x0000001fff247819 */ /* 0x000fe40000011425 */
[----:B------:R-:W-:-:S04]  /*5b90*/  IADD3 R24, P1, R37, R24, RZ ;  /* 0x0000001825187210 */ /* 0x000fc80007f3e0ff */
[----:B------:R-:W-:-:S05]  /*5ba0*/  IADD3.X R25, R36, R25, R27, P1, !PT ;  /* 0x0000001924197210 */ /* 0x000fca0000ffe41b */
[----:B0-----:R-:W-:Y:S05]  /*5bb0*/  @P0 BRA `(.L_x_39) ;  /* 0x0000008c00d40947 */ /* 0x001fea0003800000 */
[----:B------:R0:W-:Y:S01]  /*5bc0*/  STL.64 [R1+0xb0], R4 ;  /* 0x0000b00401007387 */ /* 0x0001e20000100a00 */
[----:B------:R-:W2:Y:S01]  /*5bd0*/  LDC.64 R28, c[0x0][0x5c8] ;  /* 0x00017200ff1c7b82 */ /* 0x000ea20000000a00 */
[----:B------:R-:W-:Y:S02]  /*5be0*/  ULDC.64 UR6, c[0x0][0x5c0] ;  /* 0x0001700000067ab9 */ /* 0x000fe40000000a00 */
[----:B0-----:R-:W3:Y:S04]  /*5bf0*/  LDL.64 R4, [R1+0x90] ;  /* 0x0000900001047983 */ /* 0x001ee80000100a00 */
[----:B-----5:R0:W-:Y:S04]  /*5c00*/  STL [R1+0xa8], R3 ;  /* 0x0000a80301007387 */ /* 0x0201e80000100800 */
[----:B0-----:R-:W3:Y:S04]  /*5c10*/  LDL.LU R3, [R1+0x84] ;  /* 0x0000840001037983 */ /* 0x001ee80000300800 */
[----:B------:R0:W-:Y:S04]  /*5c20*/  STL [R1+0xa4], R2 ;  /* 0x0000a40201007387 */ /* 0x0001e80000100800 */
[----:B0-----:R-:W4:Y:S04]  /*5c30*/  LDL R2, [R1+0x8c] ;  /* 0x00008c0001027983 */ /* 0x001f280000100800 */
[----:B------:R0:W-:Y:S04]  /*5c40*/  STL [R1+0xa0], R0 ;  /* 0x0000a00001007387 */ /* 0x0001e80000100800 */
[----:B0-----:R-:W4:Y:S01]  /*5c50*/  LDL R0, [R1+0x98] ;  /* 0x0000980001007983 */ /* 0x001f220000100800 */
[----:B---3--:R-:W-:-:S03]  /*5c60*/  IMAD.WIDE R30, R3, 0x40, R4 ;  /* 0x00000040031e7825 */ /* 0x008fc600078e0204 */
[----:B------:R0:W5:Y:S01]  /*5c70*/  LDL.LU.64 R4, [R1+0xb0] ;  /* 0x0000b00001047983 */ /* 0x0001620000300a00 */
[-C--:B--2---:R-:W-:Y:S02]  /*5c80*/  IMAD R26, R31, R28.reuse, RZ ;  /* 0x0000001c1f1a7224 */ /* 0x084fe400078e02ff */
[C---:B------:R-:W-:Y:S01]  /*5c90*/  IMAD.WIDE.U32 R24, R30.reuse, R28, R24 ;  /* 0x0000001c1e187225 */ /* 0x040fe200078e0018 */
[----:B------:R0:W5:Y:S03]  /*5ca0*/  LDL.LU R3, [R1+0xa8] ;  /* 0x0000a80001037983 */ /* 0x0001660000300800 */
[----:B------:R-:W-:Y:S01]  /*5cb0*/  IMAD R27, R30, R29, R26 ;  /* 0x0000001d1e1b7224 */ /* 0x000fe200078e021a */
[----:B------:R-:W-:Y:S02]  /*5cc0*/  LEA R26, P0, R28, R24, 0x3 ;  /* 0x000000181c1a7211 */ /* 0x000fe400078018ff */
[----:B------:R-:W-:Y:S01]  /*5cd0*/  IADD3 R24, P1, R24, UR6, RZ ;  /* 0x0000000618187c10 */ /* 0x000fe2000ff3e0ff */
[----:B------:R-:W-:Y:S01]  /*5ce0*/  IMAD.IADD R27, R25, 0x1, R27 ;  /* 0x00000001191b7824 */ /* 0x000fe200078e021b */
[----:B------:R-:W-:-:S04]  /*5cf0*/  IADD3 R26, P3, R26, UR6, RZ ;  /* 0x000000061a1a7c10 */ /* 0x000fc8000ff7e0ff */
[----:B------:R-:W-:Y:S01]  /*5d00*/  LEA.HI.X R29, R28, R27, R29, 0x3, P0 ;  /* 0x0000001b1c1d7211 */ /* 0x000fe200000f1c1d */
[----:B----4-:R-:W-:Y:S01]  /*5d10*/  IMAD R28, R2, -0x2, R35 ;  /* 0xfffffffe021c7824 */ /* 0x010fe200078e0223 */
[----:B------:R-:W-:Y:S01]  /*5d20*/  FSETP.NEU.AND P0, PT, RZ, UR31, PT ;  /* 0x0000001fff007c0b */ /* 0x000fe2000bf0d000 */
[----:B------:R0:W5:Y:S01]  /*5d30*/  LDL.LU R2, [R1+0xa4] ;  /* 0x0000a40001027983 */ /* 0x0001620000300800 */
[----:B------:R-:W-:Y:S01]  /*5d40*/  IADD3.X R25, R27, UR7, RZ, P1, !PT ;  /* 0x000000071b197c10 */ /* 0x000fe20008ffe4ff */
[----:B------:R-:W-:Y:S01]  /*5d50*/  BSSY B0, `(.L_x_39) ;  /* 0x00008db000007945 */ /* 0x000fe20003800000 */
[----:B------:R-:W-:Y:S01]  /*5d60*/  IADD3.X R27, R29, UR7, RZ, P3, !PT ;  /* 0x000000071d1b7c10 */ /* 0x000fe20009ffe4ff */
[----:B------:R-:W-:Y:S02]  /*5d70*/  IMAD.IADD R39, R0, 0x1, -R34 ;  /* 0x0000000100277824 */ /* 0x000fe400078e0a22 */
[----:B------:R0:W5:Y:S01]  /*5d80*/  LDL.LU R0, [R1+0xa0] ;  /* 0x0000a00001007983 */ /* 0x0001620000300800 */
[----:B------:R-:W-:-:S05]  /*5d90*/  IMAD.IADD R34, R28, 0x1, -R37 ;  /* 0x000000011c227824 */ /* 0x000fca00078e0a25 */
[----:B------:R-:W-:Y:S05]  /*5da0*/  @!P0 BRA `(.L_x_40) ;  /* 0x0000006800dc8947 */ /* 0x000fea0003800000 */
[----:B-----5:R2:W-:Y:S01]  /*5db0*/  STL [R1+0xa0], R0 ;  /* 0x0000a00001007387 */ /* 0x0205e20000100800 */
[----:B------:R-:W-:Y:S01]  /*5dc0*/  ULDC.64 UR6, c[0x0][0x5b8] ;  /* 0x00016e0000067ab9 */ /* 0x000fe20000000a00 */
[----:B------:R-:W-:Y:S02]  /*5dd0*/  ULDC.64 UR8, c[0x0][0x5a8] ;  /* 0x00016a0000087ab9 */ /* 0x000fe40000000a00 */
[----:B--2---:R-:W2:Y:S01]  /*5de0*/  LDL.LU R0, [R1+0x74] ;  /* 0x0000740001007983 */ /* 0x004ea20000300800 */
[----:B------:R-:W-:Y:S01]  /*5df0*/  IMAD R28, R38, UR6, RZ ;  /* 0x00000006261c7c24 */ /* 0x000fe2000f8e02ff */
[----:B------:R-:W-:Y:S01]  /*5e00*/  BSSY B1, `(.L_x_41) ;  /* 0x0000011000017945 */ /* 0x000fe20003800000 */
[----:B--2---:R-:W-:-:S04]  /*5e10*/  IMAD.WIDE.U32 R32, R0, UR6, R32 ;  /* 0x0000000600207c25 */ /* 0x004fc8000f8e0020 */
[----:B------:R-:W-:Y:S01]  /*5e20*/  IMAD R29, R0, UR7, R28 ;  /* 0x00000007001d7c24 */ /* 0x000fe2000f8e021c */
[----:B------:R-:W-:Y:S01]  /*5e30*/  IADD3 R32, P0, R37, R32, RZ ;  /* 0x0000002025207210 */ /* 0x000fe20007f1e0ff */
[----:B------:R2:W5:Y:S01]  /*5e40*/  LDL.LU R0, [R1+0xa0] ;  /* 0x0000a00001007983 */ /* 0x0005620000300800 */
[----:B------:R-:W-:Y:S02]  /*5e50*/  ULDC.64 UR6, c[0x0][0x5b0] ;  /* 0x00016c0000067ab9 */ /* 0x000fe40000000a00 */
[----:B------:R-:W-:Y:S01]  /*5e60*/  IADD3.X R33, R36, R33, R29, P0, !PT ;  /* 0x0000002124217210 */ /* 0x000fe200007fe41d */
[----:B------:R-:W-:Y:S01]  /*5e70*/  IMAD R35, R31, UR6, RZ ;  /* 0x000000061f237c24 */ /* 0x000fe2000f8e02ff */
[----:B------:R-:W-:Y:S01]  /*5e80*/  ISETP.GE.AND P0, PT, R39, 0x1, PT ;  /* 0x000000012700780c */ /* 0x000fe20003f06270 */
[----:B------:R-:W-:-:S03]  /*5e90*/  IMAD.WIDE.U32 R28, R30, UR6, R32 ;  /* 0x000000061e1c7c25 */ /* 0x000fc6000f8e0020 */
[----:B------:R-:W-:Y:S01]  /*5ea0*/  ISETP.LT.OR P4, PT, R34, 0x1, !P0 ;  /* 0x000000012200780c */ /* 0x000fe20004781670 */
[----:B------:R-:W-:Y:S01]  /*5eb0*/  IMAD R35, R30, UR7, R35 ;  /* 0x000000071e237c24 */ /* 0x000fe2000f8e0223 */
[----:B------:R-:W-:-:S04]  /*5ec0*/  IADD3 R28, P1, R28, UR8, RZ ;  /* 0x000000081c1c7c10 */ /* 0x000fc8000ff3e0ff */
[--C-:B------:R-:W-:Y:S02]  /*5ed0*/  IADD3.X R29, R29, UR9, R35.reuse, P1, !PT ;  /* 0x000000091d1d7c10 */ /* 0x100fe40008ffe423 */
[----:B------:R-:W-:-:S05]  /*5ee0*/  PRMT R35, RZ, 0x7610, R35 ;  /* 0x00007610ff237816 */ /* 0x000fca0000000023 */
[----:B--2---:R-:W-:Y:S05]  /*5ef0*/  @P4 BRA `(.L_x_42) ;  /* 0x0000000000044947 */ /* 0x004fea0003800000 */
[----:B------:R2:W5:Y:S02]  /*5f00*/  LDG.E.U8 R35, desc[UR20][R28.64] ;  /* 0x000000141c237981 */ /* 0x000564000c1e1100 */
.L_x_42:
[----:B------:R-:W-:Y:S05]  /*5f10*/  BSYNC B1 ;  /* 0x0000000000017941 */ /* 0x000fea0003800000 */
.L_x_41:
[----:B-----5:R-:W-:Y:S01]  /*5f20*/  LOP3.LUT R35, R35, 0xff, RZ, 0xc0, !PT ;  /* 0x000000ff23237812 */ /* 0x020fe200078ec0ff */
[----:B------:R-:W-:Y:S01]  /*5f30*/  BSSY B1, `(.L_x_43) ;  /* 0x000000b000017945 */ /* 0x000fe20003800000 */
[----:B------:R-:W-:Y:S02]  /*5f40*/  ISETP.LT.OR P3, PT, R34, 0x2, !P0 ;  /* 0x000000022200780c */ /* 0x000fe40004761670 */
[----:B------:R-:W-:-:S05]  /*5f50*/  F2FP.F16.E4M3.UNPACK_B R35, R35 ;  /* 0x00000023ff23723e */ /* 0x000fca00020006ff */
[----:B------:R-:W-:-:S05]  /*5f60*/  HADD2.F32 R35, -RZ, R35.H0_H0 ;  /* 0x20000023ff237230 */ /* 0x000fca0000004100 */
[----:B------:R-:W-:-:S04]  /*5f70*/  FMUL R35, R35, UR31 ;  /* 0x0000001f23237c20 */ /* 0x000fc80008400000 */
[----:B------:R-:W-:-:S05]  /*5f80*/  FFMA R35, R228, UR32, R35 ;  /* 0x00000020e4237c23 */ /* 0x000fca0008000023 */
[----:B------:R-:W-:Y:S02]  /*5f90*/  F2FP.SATFINITE.E4M3.F32.PACK_AB_MERGE_C R37, RZ, R35, RZ ;  /* 0x00000023ff25723e */ /* 0x000fe400048070ff */
[----:B------:R-:W-:-:S03]  /*5fa0*/  PRMT R35, RZ, 0x7610, R35 ;  /* 0x00007610ff237816 */ /* 0x000fc60000000023 */
[----:B------:R3:W-:Y:S01]  /*5fb0*/  @!P4 STG.E.U8 desc[UR20][R24.64], R37 ;  /* 0x000000251800c986 */ /* 0x0007e2000c101114 */
[----:B------:R-:W-:Y:S05]  /*5fc0*/  @P3 BRA `(.L_x_44) ;  /* 0x0000000000043947 */ /* 0x000fea0003800000 */
[----:B------:R4:W5:Y:S02]  /*5fd0*/  LDG.E.U8 R35, desc[UR20][R28.64+0x1] ;  /* 0x000001141c237981 */ /* 0x000964000c1e1100 */
.L_x_44:
[----:B------:R-:W-:Y:S05]  /*5fe0*/  BSYNC B1 ;  /* 0x0000000000017941 */ /* 0x000fea0003800000 */
.L_x_43:
[----:B-----5:R-:W-:Y:S01]  /*5ff0*/  LOP3.LUT R35, R35, 0xff, RZ, 0xc0, !PT ;  /* 0x000000ff23237812 */ /* 0x020fe200078ec0ff */
[----:B------:R-:W-:Y:S01]  /*6000*/  BSSY B1, `(.L_x_45) ;  /* 0x0000013000017945 */ /* 0x000fe20003800000 */
[----:B---3--:R-:W-:Y:S02]  /*6010*/  IADD3 R37, P1, R30, 0x8, RZ ;  /* 0x000000081e257810 */ /* 0x008fe40007f3e0ff */
[----:B------:R-:W-:-:S03]  /*6020*/  F2FP.F16.E4M3.UNPACK_B R35, R35 ;  /* 0x00000023ff23723e */ /* 0x000fc600020006ff */
[----:B------:R-:W-:Y:S01]  /*6030*/  IMAD.X R31, RZ, RZ, R31, P1 ;  /* 0x000000ffff1f7224 */ /* 0x000fe200008e061f */
[----:B------:R-:W-:Y:S01]  /*6040*/  ISETP.GE.AND P1, PT, R39, 0x9, PT ;  /* 0x000000092700780c */ /* 0x000fe20003f26270 */
[----:B------:R-:W-:Y:S02]  /*6050*/  HADD2.F32 R35, -RZ, R35.H0_H0 ;  /* 0x20000023ff237230 */ /* 0x000fe40000004100 */
[----:B------:R-:W-:Y:S01]  /*6060*/  IMAD R36, R31, UR6, RZ ;  /* 0x000000061f247c24 */ /* 0x000fe2000f8e02ff */
[----:B------:R-:W-:Y:S01]  /*6070*/  ISETP.LT.OR P5, PT, R34, 0x1, !P1 ;  /* 0x000000012200780c */ /* 0x000fe20004fa1670 */
[----:B------:R-:W-:-:S04]  /*6080*/  IMAD.WIDE.U32 R32, R37, UR6, R32 ;  /* 0x0000000625207c25 */ /* 0x000fc8000f8e0020 */
[----:B------:R-:W-:Y:S01]  /*6090*/  FMUL R30, R35, UR31 ;  /* 0x0000001f231e7c20 */ /* 0x000fe20008400000 */
[----:B------:R-:W-:-:S03]  /*60a0*/  IMAD R37, R37, UR7, R36 ;  /* 0x0000000725257c24 */ /* 0x000fc6000f8e0224 */
[----:B------:R-:W-:Y:S01]  /*60b0*/  FFMA R227, R227, UR32, R30 ;  /* 0x00000020e3e37c23 */ /* 0x000fe2000800001e */
[----:B------:R-:W-:Y:S02]  /*60c0*/  IADD3 R30, P4, R32, UR8, RZ ;  /* 0x00000008201e7c10 */ /* 0x000fe4000ff9e0ff */
[----:B------:R-:W-:Y:S02]  /*60d0*/  PRMT R32, RZ, 0x7610, R32 ;  /* 0x00007610ff207816 */ /* 0x000fe40000000020 */
[----:B------:R-:W-:Y:S02]  /*60e0*/  F2FP.SATFINITE.E4M3.F32.PACK_AB_MERGE_C R227, RZ, R227, RZ ;  /* 0x000000e3ffe3723e */ /* 0x000fe400048070ff */
[----:B------:R-:W-:-:S03]  /*60f0*/  IADD3.X R31, R33, UR9, R37, P4, !PT ;  /* 0x00000009211f7c10 */ /* 0x000fc6000a7fe425 */
[----:B------:R3:W-:Y:S01]  /*6100*/  @!P3 STG.E.U8 desc[UR20][R24.64+0x1], R227 ;  /* 0x000001e31800b986 */ /* 0x0007e2000c101114 */
[----:B------:R-:W-:Y:S05]  /*6110*/  @P5 BRA `(.L_x_46) ;  /* 0x0000000000045947 */ /* 0x000fea0003800000 */
[----:B------:R0:W5:Y:S02]  /*6120*/  LDG.E.U8 R32, desc[UR20][R30.64] ;  /* 0x000000141e207981 */ /* 0x000164000c1e1100 */
.L_x_46:
[----:B------:R-:W-:Y:S05]  /*6130*/  BSYNC B1 ;  /* 0x0000000000017941 */ /* 0x000fea0003800000 */
.L_x_45:
[----:B-----5:R-:W-:Y:S01]  /*6140*/  LOP3.LUT R32, R32, 0xff, RZ, 0xc0, !PT ;  /* 0x000000ff20207812 */ /* 0x020fe200078ec0ff */
[----:B------:R-:W-:Y:S01]  /*6150*/  BSSY B1, `(.L_x_47) ;  /* 0x000000b000017945 */ /* 0x000fe20003800000 */
[----:B------:R-:W-:Y:S02]  /*6160*/  ISETP.LT.OR P3, PT, R34, 0x2, !P1 ;  /* 0x000000022200780c */ /* 0x000fe40004f61670 */
[----:B------:R-:W-:-:S05]  /*6170*/  F2FP.F16.E4M3.UNPACK_B R32, R32 ;  /* 0x00000020ff20723e */ /* 0x000fca00020006ff */
[----:B------:R-:W-:-:S05]  /*6180*/  HADD2.F32 R32, -RZ, R32.H0_H0 ;  /* 0x20000020ff207230 */ /* 0x000fca0000004100 */
[----:B------:R-:W-:Y:S01]  /*6190*/  FMUL R33, R32, UR31 ;  /* 0x0000001f20217c20 */ /* 0x000fe20008400000 */
[----:B------:R-:W-:-:S03]  /*61a0*/  PRMT R32, RZ, 0x7610, R32 ;  /* 0x00007610ff207816 */ /* 0x000fc60000000020 */
[----:B------:R-:W-:-:S05]  /*61b0*/  FFMA R33, R226, UR32, R33 ;  /* 0x00000020e2217c23 */ /* 0x000fca0008000021 */
[----:B------:R-:W-:-:S05]  /*61c0*/  F2FP.SATFINITE.E4M3.F32.PACK_AB_MERGE_C R33, RZ, R33, RZ ;  /* 0x00000021ff21723e */ /* 0x000fca00048070ff */
[----:B------:R0:W-:Y:S01]  /*61d0*/  @!P5 STG.E.U8 desc[UR20][R26.64], R33 ;  /* 0x000000211a00d986 */ /* 0x0001e2000c101114 */
[----:B------:R-:W-:Y:S05]  /*61e0*/  @P3 BRA `(.L_x_48) ;  /* 0x0000000000043947 */ /* 0x000fea0003800000 */
[----:B------:R0:W5:Y:S02]  /*61f0*/  LDG.E.U8 R32, desc[UR20][R30.64+0x1] ;  /* 0x000001141e207981 */ /* 0x000164000c1e1100 */
.L_x_48:
[----:B------:R-:W-:Y:S05]  /*6200*/  BSYNC B1 ;  /* 0x0000000000017941 */ /* 0x000fea0003800000 */
.L_x_47:
[----:B-----5:R-:W-:Y:S01]  /*6210*/  LOP3.LUT R32, R32, 0xff, RZ, 0xc0, !PT ;  /* 0x000000ff20207812 */ /* 0x020fe200078ec0ff */
[----:B------:R-:W-:Y:S01]  /*6220*/  BSSY B1, `(.L_x_49) ;  /* 0x000000b000017945 */ /* 0x000fe20003800000 */
[----:B------:R-:W-:Y:S02]  /*6230*/  ISETP.LT.OR P4, PT, R34, 0x9, !P0 ;  /* 0x000000092200780c */ /* 0x000fe40004781670 */
[----:B------:R-:W-:-:S05]  /*6240*/  F2FP.F16.E4M3.UNPACK_B R32, R32 ;  /* 0x00000020ff20723e */ /* 0x000fca00020006ff */
[----:B------:R-:W-:-:S05]  /*6250*/  HADD2.F32 R32, -RZ, R32.H0_H0 ;  /* 0x20000020ff207230 */ /* 0x000fca0000004100 */
[----:B------:R-:W-:-:S04]  /*6260*/  FMUL R32, R32, UR31 ;  /* 0x0000001f20207c20 */ /* 0x000fc80008400000 */
[----:B------:R-:W-:-:S05]  /*6270*/  FFMA R32, R225, UR32, R32 ;  /* 0x00000020e1207c23 */ /* 0x000fca0008000020 */
[----:B0-----:R-:W-:Y:S02]  /*6280*/  F2FP.SATFINITE.E4M3.F32.PACK_AB_MERGE_C R33, RZ, R32, RZ ;  /* 0x00000020ff21723e */ /* 0x001fe400048070ff */
[----:B------:R-:W-:-:S03]  /*6290*/  PRMT R32, RZ, 0x7610, R32 ;  /* 0x00007610ff207816 */ /* 0x000fc60000000020 */
[----:B------:R0:W-:Y:S01]  /*62a0*/  @!P3 STG.E.U8 desc[UR20][R26.64+0x1], R33 ;  /* 0x000001211a00b986 */ /* 0x0001e2000c101114 */
[----:B------:R-:W-:Y:S05]  /*62b0*/  @P4 BRA `(.L_x_50) ;  /* 0x0000000000044947 */ /* 0x000fea0003800000 */
[----:B------:R0:W5:Y:S02]  /*62c0*/  LDG.E.U8 R32, desc[UR20][R28.64+0x8] ;  /* 0x000008141c207981 */ /* 0x000164000c1e1100 */
.L_x_50:
[----:B------:R-:W-:Y:S05]  /*62d0*/  BSYNC B1 ;  /* 0x0000000000017941 */ /* 0x000fea0003800000 */
.L_x_49:
[----:B-----5:R-:W-:Y:S01]  /*62e0*/  LOP3.LUT R32, R32, 0xff, RZ, 0xc0, !PT ;  /* 0x000000ff20207812 */ /* 0x020fe200078ec0ff */
[----:B------:R-:W-:Y:S01]  /*62f0*/  BSSY B1, `(.L_x_51) ;  /* 0x000000b000017945 */ /* 0x000fe20003800000 */
[----:B------:R-:W-:Y:S02]  /*6300*/  ISETP.LT.OR P3, PT, R34, 0xa, !P0 ;  /* 0x0000000a2200780c */ /* 0x000fe40004761670 */
[----:B------:R-:W-:-:S05]  /*6310*/  F2FP.F16.E4M3.UNPACK_B R32, R32 ;  /* 0x00000020ff20723e */ /* 0x000fca00020006ff */
[----:B------:R-:W-:-:S05]  /*6320*/  HADD2.F32 R32, -RZ, R32.H0_H0 ;  /* 0x20000020ff207230 */ /* 0x000fca0000004100 */
[----:B0-----:R-:W-:Y:S01]  /*6330*/  FMUL R33, R32, UR31 ;  /* 0x0000001f20217c20 */ /* 0x001fe20008400000 */
[----:B------:R-:W-:-:S03]  /*6340*/  PRMT R32, RZ, 0x7610, R32 ;  /* 0x00007610ff207816 */ /* 0x000fc60000000020 */
[----:B------:R-:W-:-:S05]  /*6350*/  FFMA R33, R224, UR32, R33 ;  /* 0x00000020e0217c23 */ /* 0x000fca0008000021 */
[----:B------:R-:W-:-:S05]  /*6360*/  F2FP.SATFINITE.E4M3.F32.PACK_AB_MERGE_C R33, RZ, R33, RZ ;  /* 0x00000021ff21723e */ /* 0x000fca00048070ff */
[----:B------:R0:W-:Y:S01]  /*6370*/  @!P4 STG.E.U8 desc[UR20][R24.64+0x8], R33 ;  /* 0x000008211800c986 */ /* 0x0001e2000c101114 */
[----:B------:R-:W-:Y:S05]  /*6380*/  @P3 BRA `(.L_x_52) ;  /* 0x0000000000043947 */ /* 0x000fea0003800000 */
[----:B------:R0:W5:Y:S02]  /*6390*/  LDG.E.U8 R32, desc[UR20][R28.64+0x9] ;  /* 0x000009141c207981 */ /* 0x000164000c1e1100 */
.L_x_52:
[----:B------:R-:W-:Y:S05]  /*63a0*/  BSYNC B1 ;  /* 0x0000000000017941 */ /* 0x000fea0003800000 */
.L_x_51:
        /* <DEDUP_REMOVED lines=12> */
.L_x_54:
[----:B------:R-:W-:Y:S05]  /*6470*/  BSYNC B1 ;  /* 0x0000000000017941 */ /* 0x000fea0003800000 */
.L_x_53:
        /* <DEDUP_REMOVED lines=12> */
.L_x_56:
[----:B------:R-:W-:Y:S05]  /*6540*/  BSYNC B1 ;  /* 0x0000000000017941 */ /* 0x000fea0003800000 */
.L_x_55:
        /* <DEDUP_REMOVED lines=12> */
.L_x_58:
[----:B------:R-:W-:Y:S05]  /*6610*/  BSYNC B1 ;  /* 0x0000000000017941 */ /* 0x000fea0003800000 */
.L_x_57:
        /* <DEDUP_REMOVED lines=12> */
.L_x_60:
[----:B------:R-:W-:Y:S05]  /*66e0*/  BSYNC B1 ;  /* 0x0000000000017941 */ /* 0x000fea0003800000 */
.L_x_59:
        /* <DEDUP_REMOVED lines=12> */
.L_x_62:
[----:B------:R-:W-:Y:S05]  /*67b0*/  BSYNC B1 ;  /* 0x0000000000017941 */ /* 0x000fea0003800000 */
.L_x_61:
        /* <DEDUP_REMOVED lines=12> */
.L_x_64:
[----:B------:R-:W-:Y:S05]  /*6880*/  BSYNC B1 ;  /* 0x0000000000017941 */ /* 0x000fea0003800000 */
.L_x_63:
        /* <DEDUP_REMOVED lines=12> */
.L_x_66:
[----:B------:R-:W-:Y:S05]  /*6950*/  BSYNC B1 ;  /* 0x0000000000017941 */ /* 0x000fea0003800000 */
.L_x_65:
        /* <DEDUP_REMOVED lines=12> */
.L_x_68:
[----:B------:R-:W-:Y:S05]  /*6a20*/  BSYNC B1 ;  /* 0x0000000000017941 */ /* 0x000fea0003800000 */
.L_x_67:
        /* <DEDUP_REMOVED lines=12> */
.L_x_70:
[----:B------:R-:W-:Y:S05]  /*6af0*/  BSYNC B1 ;  /* 0x0000000000017941 */ /* 0x000fea0003800000 */
.L_x_69:
        /* <DEDUP_REMOVED lines=12> */
.L_x_72:
[----:B------:R-:W-:Y:S05]  /*6bc0*/  BSYNC B1 ;  /* 0x0000000000017941 */ /* 0x000fea0003800000 */
.L_x_71:
        /* <DEDUP_REMOVED lines=12> */
.L_x_74:
[----:B------:R-:W-:Y:S05]  /*6c90*/  BSYNC B1 ;  /* 0x0000000000017941 */ /* 0x000fea0003800000 */
.L_x_73:
        /* <DEDUP_REMOVED lines=12> */
.L_x_76:
[----:B------:R-:W-:Y:S05]  /*6d60*/  BSYNC B1 ;  /* 0x0000000000017941 */ /* 0x000fea0003800000 */
.L_x_75:
        /* <DEDUP_REMOVED lines=12> */
.L_x_78:
[----:B------:R-:W-:Y:S05]  /*6e30*/  BSYNC B1 ;  /* 0x0000000000017941 */ /* 0x000fea0003800000 */
.L_x_77:
        /* <DEDUP_REMOVED lines=12> */
.L_x_80:
[----:B------:R-:W-:Y:S05]  /*6f00*/  BSYNC B1 ;  /* 0x0000000000017941 */ /* 0x000fea0003800000 */
.L_x_79:
        /* <DEDUP_REMOVED lines=12> */
.L_x_82:
[----:B------:R-:W-:Y:S05]  /*6fd0*/  BSYNC B1 ;  /* 0x0000000000017941 */ /* 0x000fea0003800000 */
.L_x_81:
        /* <DEDUP_REMOVED lines=12> */
.L_x_84:
[----:B------:R-:W-:Y:S05]  /*70a0*/  BSYNC B1 ;  /* 0x0000000000017941 */ /* 0x000fea0003800000 */
.L_x_83:
        /* <DEDUP_REMOVED lines=12> */
.L_x_86:
[----:B------:R-:W-:Y:S05]  /*7170*/  BSYNC B1 ;  /* 0x0000000000017941 */ /* 0x000fea0003800000 */
.L_x_85:
        /* <DEDUP_REMOVED lines=12> */
.L_x_88:
[----:B------:R-:W-:Y:S05]  /*7240*/  BSYNC B1 ;  /* 0x0000000000017941 */ /* 0x000fea0003800000 */
.L_x_87:
        /* <DEDUP_REMOVED lines=12> */
.L_x_90:
[----:B------:R-:W-:Y:S05]  /*7310*/  BSYNC B1 ;  /* 0x0000000000017941 */ /* 0x000fea0003800000 */
.L_x_89:
        /* <DEDUP_REMOVED lines=12> */
.L_x_92:
[----:B------:R-:W-:Y:S05]  /*73e0*/  BSYNC B1 ;  /* 0x0000000000017941 */ /* 0x000fea0003800000 */
.L_x_91:
        /* <DEDUP_REMOVED lines=12> */
.L_x_94:
[----:B------:R-:W-:Y:S05]  /*74b0*/  BSYNC B1 ;  /* 0x0000000000017941 */ /* 0x000fea0003800000 */
.L_x_93:
        /* <DEDUP_REMOVED lines=12> */
.L_x_96:
[----:B------:R-:W-:Y:S05]  /*7580*/  BSYNC B1 ;  /* 0x0000000000017941 */ /* 0x000fea0003800000 */
.L_x_95:
        /* <DEDUP_REMOVED lines=12> */
.L_x_98:
[----:B------:R-:W-:Y:S05]  /*7650*/  BSYNC B1 ;  /* 0x0000000000017941 */ /* 0x000fea0003800000 */
.L_x_97:
        /* <DEDUP_REMOVED lines=12> */
.L_x_100:
[----:B------:R-:W-:Y:S05]  /*7720*/  BSYNC B1 ;  /* 0x0000000000017941 */ /* 0x000fea0003800000 */
.L_x_99:
        /* <DEDUP_REMOVED lines=12> */
.L_x_102:
[----:B------:R-:W-:Y:S05]  /*77f0*/  BSYNC B1 ;  /* 0x0000000000017941 */ /* 0x000fea0003800000 */
.L_x_101:
        /* <DEDUP_REMOVED lines=12> */
.L_x_104:
[----:B------:R-:W-:Y:S05]  /*78c0*/  BSYNC B1 ;  /* 0x0000000000017941 */ /* 0x000fea0003800000 */
.L_x_103:
        /* <DEDUP_REMOVED lines=12> */
.L_x_106:
[----:B------:R-:W-:Y:S05]  /*7990*/  BSYNC B1 ;  /* 0x0000000000017941 */ /* 0x000fea0003800000 */
.L_x_105:
        /* <DEDUP_REMOVED lines=12> */
.L_x_108:
[----:B------:R-:W-:Y:S05]  /*7a60*/  BSYNC B1 ;  /* 0x0000000000017941 */ /* 0x000fea0003800000 */
.L_x_107:
        /* <DEDUP_REMOVED lines=12> */
.L_x_110:
[----:B------:R-:W-:Y:S05]  /*7b30*/  BSYNC B1 ;  /* 0x0000000000017941 */ /* 0x000fea0003800000 */
.L_x_109:
        /* <DEDUP_REMOVED lines=12> */
.L_x_112:
[----:B------:R-:W-:Y:S05]  /*7c00*/  BSYNC B1 ;  /* 0x0000000000017941 */ /* 0x000fea0003800000 */
.L_x_111:
        /* <DEDUP_REMOVED lines=12> */
.L_x_114:
[----:B------:R-:W-:Y:S05]  /*7cd0*/  BSYNC B1 ;  /* 0x0000000000017941 */ /* 0x000fea0003800000 */
.L_x_113:
        /* <DEDUP_REMOVED lines=12> */
.L_x_116:
[----:B------:R-:W-:Y:S05]  /*7da0*/  BSYNC B1 ;  /* 0x0000000000017941 */ /* 0x000fea0003800000 */
.L_x_115:
        /* <DEDUP_REMOVED lines=12> */
.L_x_118:
[----:B------:R-:W-:Y:S05]  /*7e70*/  BSYNC B1 ;  /* 0x0000000000017941 */ /* 0x000fea0003800000 */
.L_x_117:
        /* <DEDUP_REMOVED lines=12> */
.L_x_120:
[----:B------:R-:W-:Y:S05]  /*7f40*/  BSYNC B1 ;  /* 0x0000000000017941 */ /* 0x000fea0003800000 */
.L_x_119:
        /* <DEDUP_REMOVED lines=12> */
.L_x_122:
[----:B------:R-:W-:Y:S05]  /*8010*/  BSYNC B1 ;  /* 0x0000000000017941 */ /* 0x000fea0003800000 */
.L_x_121:
        /* <DEDUP_REMOVED lines=12> */
.L_x_124:
[----:B------:R-:W-:Y:S05]  /*80e0*/  BSYNC B1 ;  /* 0x0000000000017941 */ /* 0x000fea0003800000 */
.L_x_123:
        /* <DEDUP_REMOVED lines=12> */
.L_x_126:
[----:B------:R-:W-:Y:S05]  /*81b0*/  BSYNC B1 ;  /* 0x0000000000017941 */ /* 0x000fea0003800000 */
.L_x_125:
        /* <DEDUP_REMOVED lines=12> */
.L_x_128:
[----:B------:R-:W-:Y:S05]  /*8280*/  BSYNC B1 ;  /* 0x0000000000017941 */ /* 0x000fea0003800000 */
.L_x_127:
        /* <DEDUP_REMOVED lines=12> */
.L_x_130:
[----:B------:R-:W-:Y:S05]  /*8350*/  BSYNC B1 ;  /* 0x0000000000017941 */ /* 0x000fea0003800000 */
.L_x_129:
        /* <DEDUP_REMOVED lines=12> */
.L_x_132:
[----:B------:R-:W-:Y:S05]  /*8420*/  BSYNC B1 ;  /* 0x0000000000017941 */ /* 0x000fea0003800000 */
.L_x_131:
        /* <DEDUP_REMOVED lines=12> */
.L_x_134:
[----:B------:R-:W-:Y:S05]  /*84f0*/  BSYNC B1 ;  /* 0x0000000000017941 */ /* 0x000fea0003800000 */
.L_x_133:
        /* <DEDUP_REMOVED lines=12> */
.L_x_136:
[----:B------:R-:W-:Y:S05]  /*85c0*/  BSYNC B1 ;  /* 0x0000000000017941 */ /* 0x000fea0003800000 */
.L_x_135:
        /* <DEDUP_REMOVED lines=12> */
.L_x_138:
[----:B------:R-:W-:Y:S05]  /*8690*/  BSYNC B1 ;  /* 0x0000000000017941 */ /* 0x000fea0003800000 */
.L_x_137:
        /* <DEDUP_REMOVED lines=12> */
.L_x_140:
[----:B------:R-:W-:Y:S05]  /*8760*/  BSYNC B1 ;  /* 0x0000000000017941 */ /* 0x000fea0003800000 */
.L_x_139:
        /* <DEDUP_REMOVED lines=12> */
.L_x_142:
[----:B------:R-:W-:Y:S05]  /*8830*/  BSYNC B1 ;  /* 0x0000000000017941 */ /* 0x000fea0003800000 */
.L_x_141:
        /* <DEDUP_REMOVED lines=12> */
.L_x_144:
[----:B------:R-:W-:Y:S05]  /*8900*/  BSYNC B1 ;  /* 0x0000000000017941 */ /* 0x000fea0003800000 */
.L_x_143:
        /* <DEDUP_REMOVED lines=12> */
.L_x_146:
[----:B------:R-:W-:Y:S05]  /*89d0*/  BSYNC B1 ;  /* 0x0000000000017941 */ /* 0x000fea0003800000 */
.L_x_145:
        /* <DEDUP_REMOVED lines=12> */
.L_x_148:
[----:B------:R-:W-:Y:S05]  /*8aa0*/  BSYNC B1 ;  /* 0x0000000000017941 */ /* 0x000fea0003800000 */
.L_x_147:
        /* <DEDUP_REMOVED lines=12> */
.L_x_150:
[----:B------:R-:W-:Y:S05]  /*8b70*/  BSYNC B1 ;  /* 0x0000000000017941 */ /* 0x000fea0003800000 */
.L_x_149:
        /* <DEDUP_REMOVED lines=12> */
.L_x_152:
[----:B------:R-:W-:Y:S05]  /*8c40*/  BSYNC B1 ;  /* 0x0000000000017941 */ /* 0x000fea0003800000 */
.L_x_151:
        /* <DEDUP_REMOVED lines=12> */
.L_x_154:
[----:B------:R-:W-:Y:S05]  /*8d10*/  BSYNC B1 ;  /* 0x0000000000017941 */ /* 0x000fea0003800000 */
.L_x_153:
        /* <DEDUP_REMOVED lines=12> */
.L_x_156:
[----:B------:R-:W-:Y:S05]  /*8de0*/  BSYNC B1 ;  /* 0x0000000000017941 */ /* 0x000fea0003800000 */
.L_x_155:
        /* <DEDUP_REMOVED lines=12> */
.L_x_158:
[----:B------:R-:W-:Y:S05]  /*8eb0*/  BSYNC B1 ;  /* 0x0000000000017941 */ /* 0x000fea0003800000 */
.L_x_157:
        /* <DEDUP_REMOVED lines=12> */
.L_x_160:
[----:B------:R-:W-:Y:S05]  /*8f80*/  BSYNC B1 ;  /* 0x0000000000017941 */ /* 0x000fea0003800000 */
.L_x_159:
        /* <DEDUP_REMOVED lines=12> */
.L_x_162:
[----:B------:R-:W-:Y:S05]  /*9050*/  BSYNC B1 ;  /* 0x0000000000017941 */ /* 0x000fea0003800000 */
.L_x_161:
        /* <DEDUP_REMOVED lines=12> */
.L_x_164:
[----:B------:R-:W-:Y:S05]  /*9120*/  BSYNC B1 ;  /* 0x0000000000017941 */ /* 0x000fea0003800000 */
.L_x_163:
        /* <DEDUP_REMOVED lines=12> */
.L_x_166:
[----:B------:R-:W-:Y:S05]  /*91f0*/  BSYNC B1 ;  /* 0x0000000000017941 */ /* 0x000fea0003800000 */
.L_x_165:
        /* <DEDUP_REMOVED lines=12> */
.L_x_168:
[----:B------:R-:W-:Y:S05]  /*92c0*/  BSYNC B1 ;  /* 0x0000000000017941 */ /* 0x000fea0003800000 */
.L_x_167:
        /* <DEDUP_REMOVED lines=12> */
.L_x_170:
[----:B------:R-:W-:Y:S05]  /*9390*/  BSYNC B1 ;  /* 0x0000000000017941 */ /* 0x000fea0003800000 */
.L_x_169:
        /* <DEDUP_REMOVED lines=12> */
.L_x_172:
[----:B------:R-:W-:Y:S05]  /*9460*/  BSYNC B1 ;  /* 0x0000000000017941 */ /* 0x000fea0003800000 */
.L_x_171:
        /* <DEDUP_REMOVED lines=12> */
.L_x_174:
[----:B------:R-:W-:Y:S05]  /*9530*/  BSYNC B1 ;  /* 0x0000000000017941 */ /* 0x000fea0003800000 */
.L_x_173:
        /* <DEDUP_REMOVED lines=12> */
.L_x_176:
[----:B------:R-:W-:Y:S05]  /*9600*/  BSYNC B1 ;  /* 0x0000000000017941 */ /* 0x000fea0003800000 */
.L_x_175:
        /* <DEDUP_REMOVED lines=12> */
.L_x_178:
[----:B------:R-:W-:Y:S05]  /*96d0*/  BSYNC B1 ;  /* 0x0000000000017941 */ /* 0x000fea0003800000 */
.L_x_177:
        /* <DEDUP_REMOVED lines=12> */
.L_x_180:
[----:B------:R-:W-:Y:S05]  /*97a0*/  BSYNC B1 ;  /* 0x0000000000017941 */ /* 0x000fea0003800000 */
.L_x_179:
        /* <DEDUP_REMOVED lines=12> */
.L_x_182:
[----:B------:R-:W-:Y:S05]  /*9870*/  BSYNC B1 ;  /* 0x0000000000017941 */ /* 0x000fea0003800000 */
.L_x_181:
        /* <DEDUP_REMOVED lines=12> */
.L_x_184:
[----:B------:R-:W-:Y:S05]  /*9940*/  BSYNC B1 ;  /* 0x0000000000017941 */ /* 0x000fea0003800000 */
.L_x_183:
        /* <DEDUP_REMOVED lines=12> */
.L_x_186:
[----:B------:R-:W-:Y:S05]  /*9a10*/  BSYNC B1 ;  /* 0x0000000000017941 */ /* 0x000fea0003800000 */
.L_x_185:
        /* <DEDUP_REMOVED lines=12> */
.L_x_188:
[----:B------:R-:W-:Y:S05]  /*9ae0*/  BSYNC B1 ;  /* 0x0000000000017941 */ /* 0x000fea0003800000 */
.L_x_187:
        /* <DEDUP_REMOVED lines=12> */
.L_x_190:
[----:B------:R-:W-:Y:S05]  /*9bb0*/  BSYNC B1 ;  /* 0x0000000000017941 */ /* 0x000fea0003800000 */
.L_x_189:
        /* <DEDUP_REMOVED lines=12> */
.L_x_192:
[----:B------:R-:W-:Y:S05]  /*9c80*/  BSYNC B1 ;  /* 0x0000000000017941 */ /* 0x000fea0003800000 */
.L_x_191:
        /* <DEDUP_REMOVED lines=12> */
.L_x_194:
[----:B------:R-:W-:Y:S05]  /*9d50*/  BSYNC B1 ;  /* 0x0000000000017941 */ /* 0x000fea0003800000 */
.L_x_193:
        /* <DEDUP_REMOVED lines=12> */
.L_x_196:
[----:B------:R-:W-:Y:S05]  /*9e20*/  BSYNC B1 ;  /* 0x0000000000017941 */ /* 0x000fea0003800000 */
.L_x_195:
[----:B-----5:R-:W-:Y:S01]  /*9e30*/  LOP3.LUT R32, R32, 0xff, RZ, 0xc0, !PT ;  /* 0x000000ff20207812 */ /* 0x020fe200078ec0ff */
[----:B------:R-:W-:Y:S01]  /*9e40*/  BSSY B1, `(.L_x_197) ;  /* 0x000000b000017945 */ /* 0x000fe20003800000 */
[----:B------:R-:W-:Y:S02]  /*9e50*/  ISETP.LT.OR P4, PT, R34, 0x99, !P1 ;  /* 0x000000992200780c */ /* 0x000fe40004f81670 */
[----:B------:R-:W-:-:S05]  /*9e60*/  F2FP.F16.E4M3.UNPACK_B R32, R32 ;  /* 0x00000020ff20723e */ /* 0x000fca00020006ff */
[----:B------:R-:W-:-:S05]  /*9e70*/  HADD2.F32 R32, -RZ, R32.H0_H0 ;  /* 0x20000020ff207230 */ /* 0x000fca0000004100 */
[----:B------:R-:W-:-:S04]  /*9e80*/  FMUL R32, R32, UR31 ;  /* 0x0000001f20207c20 */ /* 0x000fc80008400000 */
[----:B------:R-:W-:Y:S01]  /*9e90*/  FFMA R32, R23, UR32, R32 ;  /* 0x0000002017207c23 */ /* 0x000fe20008000020 */
[----:B------:R-:W-:-:S04]  /*9ea0*/  PRMT R23, RZ, 0x7610, R23 ;  /* 0x00007610ff177816 */ /* 0x000fc80000000017 */
[----:B0-----:R-:W-:-:S05]  /*9eb0*/  F2FP.SATFINITE.E4M3.F32.PACK_AB_MERGE_C R33, RZ, R32, RZ ;  /* 0x00000020ff21723e */ /* 0x001fca00048070ff */
[----:B------:R0:W-:Y:S01]  /*9ec0*/  @!P3 STG.E.U8 desc[UR20][R24.64+0x99], R33 ;  /* 0x000099211800b986 */ /* 0x0001e2000c101114 */
[----:B------:R-:W-:Y:S05]  /*9ed0*/  @P4 BRA `(.L_x_198) ;  /* 0x0000000000044947 */ /* 0x000fea0003800000 */
[----:B------:R0:W5:Y:S02]  /*9ee0*/  LDG.E.U8 R23, desc[UR20][R30.64+0x98] ;  /* 0x000098141e177981 */ /* 0x000164000c1e1100 */
.L_x_198:
[----:B------:R-:W-:Y:S05]  /*9ef0*/  BSYNC B1 ;  /* 0x0000000000017941 */ /* 0x000fea0003800000 */
.L_x_197:
        /* <DEDUP_REMOVED lines=8> */
[----:B------:R-:W-:-:S05]  /*9f80*/  F2FP.SATFINITE.E4M3.F32.PACK_AB_MERGE_C R23, RZ, R23, RZ ;  /* 0x00000017ff17723e */ /* 0x000fca00048070ff */
[----:B------:R0:W-:Y:S01]  /*9f90*/  @!P4 STG.E.U8 desc[UR20][R26.64+0x98], R23 ;  /* 0x000098171a00c986 */ /* 0x0001e2000c101114 */
[----:B------:R-:W-:Y:S05]  /*9fa0*/  @P3 BRA `(.L_x_200) ;  /* 0x0000000000043947 */ /* 0x000fea0003800000 */
[----:B------:R0:W5:Y:S02]  /*9fb0*/  LDG.E.U8 R22, desc[UR20][R30.64+0x99] ;  /* 0x000099141e167981 */ /* 0x000164000c1e1100 */
.L_x_200:
[----:B------:R-:W-:Y:S05]  /*9fc0*/  BSYNC B1 ;  /* 0x0000000000017941 */ /* 0x000fea0003800000 */
.L_x_199:
        /* <DEDUP_REMOVED lines=12> */
.L_x_202:
[----:B------:R-:W-:Y:S05]  /*a090*/  BSYNC B1 ;  /* 0x0000000000017941 */ /* 0x000fea0003800000 */
.L_x_201:
        /* <DEDUP_REMOVED lines=12> */
.L_x_204:
[----:B------:R-:W-:Y:S05]  /*a160*/  BSYNC B1 ;  /* 0x0000000000017941 */ /* 0x000fea0003800000 */
.L_x_203:
        /* <DEDUP_REMOVED lines=12> */
.L_x_206:
[----:B------:R-:W-:Y:S05]  /*a230*/  BSYNC B1 ;  /* 0x0000000000017941 */ /* 0x000fea0003800000 */
.L_x_205:
        /* <DEDUP_REMOVED lines=12> */
.L_x_208:
[----:B------:R-:W-:Y:S05]  /*a300*/  BSYNC B1 ;  /* 0x0000000000017941 */ /* 0x000fea0003800000 */
.L_x_207:
        /* <DEDUP_REMOVED lines=12> */
.L_x_210:
[----:B------:R-:W-:Y:S05]  /*a3d0*/  BSYNC B1 ;  /* 0x0000000000017941 */ /* 0x000fea0003800000 */
.L_x_209:
        /* <DEDUP_REMOVED lines=12> */
.L_x_212:
[----:B------:R-:W-:Y:S05]  /*a4a0*/  BSYNC B1 ;  /* 0x0000000000017941 */ /* 0x000fea0003800000 */
.L_x_211:
        /* <DEDUP_REMOVED lines=12> */
.L_x_214:
[----:B------:R-:W-:Y:S05]  /*a570*/  BSYNC B1 ;  /* 0x0000000000017941 */ /* 0x000fea0003800000 */
.L_x_213:
        /* <DEDUP_REMOVED lines=12> */
.L_x_216:
[----:B------:R-:W-:Y:S05]  /*a640*/  BSYNC B1 ;  /* 0x0000000000017941 */ /* 0x000fea0003800000 */
.L_x_215:
        /* <DEDUP_REMOVED lines=12> */
.L_x_218:
[----:B------:R-:W-:Y:S05]  /*a710*/  BSYNC B1 ;  /* 0x0000000000017941 */ /* 0x000fea0003800000 */
.L_x_217:
        /* <DEDUP_REMOVED lines=12> */
.L_x_220:
[----:B------:R-:W-:Y:S05]  /*a7e0*/  BSYNC B1 ;  /* 0x0000000000017941 */ /* 0x000fea0003800000 */
.L_x_219:
        /* <DEDUP_REMOVED lines=12> */
.L_x_222:
[----:B------:R-:W-:Y:S05]  /*a8b0*/  BSYNC B1 ;  /* 0x0000000000017941 */ /* 0x000fea0003800000 */
.L_x_221:
        /* <DEDUP_REMOVED lines=12> */
.L_x_224:
[----:B------:R-:W-:Y:S05]  /*a980*/  BSYNC B1 ;  /* 0x0000000000017941 */ /* 0x000fea0003800000 */
.L_x_223:
        /* <DEDUP_REMOVED lines=12> */
.L_x_226:
[----:B------:R-:W-:Y:S05]  /*aa50*/  BSYNC B1 ;  /* 0x0000000000017941 */ /* 0x000fea0003800000 */
.L_x_225:
        /* <DEDUP_REMOVED lines=12> */
.L_x_228:
[----:B------:R-:W-:Y:S05]  /*ab20*/  BSYNC B1 ;  /* 0x0000000000017941 */ /* 0x000fea0003800000 */
.L_x_227:
        /* <DEDUP_REMOVED lines=12> */
.L_x_230:
[----:B------:R-:W-:Y:S05]  /*abf0*/  BSYNC B1 ;  /* 0x0000000000017941 */ /* 0x000fea0003800000 */
.L_x_229:
        /* <DEDUP_REMOVED lines=12> */
.L_x_232:
[----:B------:R-:W-:Y:S05]  /*acc0*/  BSYNC B1 ;  /* 0x0000000000017941 */ /* 0x000fea0003800000 */
.L_x_231:
        /* <DEDUP_REMOVED lines=12> */
.L_x_234:
[----:B------:R-:W-:Y:S05]  /*ad90*/  BSYNC B1 ;  /* 0x0000000000017941 */ /* 0x000fea0003800000 */
.L_x_233:
        /* <DEDUP_REMOVED lines=12> */
.L_x_236:
[----:B------:R-:W-:Y:S05]  /*ae60*/  BSYNC B1 ;  /* 0x0000000000017941 */ /* 0x000fea0003800000 */
.L_x_235:
        /* <DEDUP_REMOVED lines=12> */
.L_x_238:
[----:B------:R-:W-:Y:S05]  /*af30*/  BSYNC B1 ;  /* 0x0000000000017941 */ /* 0x000fea0003800000 */
.L_x_237:
        /* <DEDUP_REMOVED lines=12> */
.L_x_240:
[----:B------:R-:W-:Y:S05]  /*b000*/  BSYNC B1 ;  /* 0x0000000000017941 */ /* 0x000fea0003800000 */
.L_x_239:
[----:B-----5:R-:W-:Y:S01]  /*b010*/  LOP3.LUT R2, R2, 0xff, RZ, 0xc0, !PT ;  /* 0x000000ff02027812 */ /* 0x020fe200078ec0ff */
[----:B------:R-:W-:Y:S01]  /*b020*/  BSSY B1, `(.L_x_241) ;  /* 0x000000b000017945 */ /* 0x000fe20003800000 */
[----:B------:R-:W-:Y:S02]  /*b030*/  ISETP.LT.OR P4, PT, R34, 0xc9, !P0 ;  /* 0x000000c92200780c */ /* 0x000fe40004781670 */
[----:B------:R-:W-:-:S05]  /*b040*/  F2FP.F16.E4M3.UNPACK_B R2, R2 ;  /* 0x00000002ff02723e */ /* 0x000fca00020006ff */
[----:B------:R-:W-:-:S05]  /*b050*/  HADD2.F32 R2, -RZ, R2.H0_H0 ;  /* 0x20000002ff027230 */ /* 0x000fca0000004100 */
[----:B0-----:R-:W-:-:S04]  /*b060*/  FMUL R3, R2, UR31 ;  /* 0x0000001f02037c20 */ /* 0x001fc80008400000 */
[----:B------:R-:W-:Y:S01]  /*b070*/  FFMA R3, R0, UR32, R3 ;  /* 0x0000002000037c23 */ /* 0x000fe20008000003 */
[----:B------:R-:W-:-:S04]  /*b080*/  PRMT R0, RZ, 0x7610, R0 ;  /* 0x00007610ff007816 */ /* 0x000fc80000000000 */
[----:B------:R-:W-:-:S05]  /*b090*/  F2FP.SATFINITE.E4M3.F32.PACK_AB_MERGE_C R3, RZ, R3, RZ ;  /* 0x00000003ff03723e */ /* 0x000fca00048070ff */
[----:B------:R0:W-:Y:S01]  /*b0a0*/  @!P3 STG.E.U8 desc[UR20][R26.64+0xc1], R3 ;  /* 0x0000c1031a00b986 */ /* 0x0001e2000c101114 */
[----:B------:R-:W-:Y:S05]  /*b0b0*/  @P4 BRA `(.L_x_242) ;  /* 0x0000000000044947 */ /* 0x000fea0003800000 */
[----:B------:R0:W5:Y:S02]  /*b0c0*/  LDG.E.U8 R0, desc[UR20][R28.64+0xc8] ;  /* 0x0000c8141c007981 */ /* 0x000164000c1e1100 */
.L_x_242:
[----:B------:R-:W-:Y:S05]  /*b0d0*/  BSYNC B1 ;  /* 0x0000000000017941 */ /* 0x000fea0003800000 */
.L_x_241:
[----:B------:R-:W2:Y:S01]  /*b0e0*/  LDL.LU R2, [R1] ;  /* 0x0000000001027983 */ /* 0x000ea20000300800 */
[----:B-----5:R-:W-:Y:S01]  /*b0f0*/  LOP3.LUT R0, R0, 0xff, RZ, 0xc0, !PT ;  /* 0x000000ff00007812 */ /* 0x020fe200078ec0ff */
[----:B------:R-:W-:Y:S01]  /*b100*/  BSSY B1, `(.L_x_243) ;  /* 0x000000b000017945 */ /* 0x000fe20003800000 */
[----:B------:R-:W-:Y:S02]  /*b110*/  ISETP.LT.OR P3, PT, R34, 0xca, !P0 ;  /* 0x000000ca2200780c */ /* 0x000fe40004761670 */
[----:B------:R-:W-:-:S05]  /*b120*/  F2FP.F16.E4M3.UNPACK_B R0, R0 ;  /* 0x00000000ff00723e */ /* 0x000fca00020006ff */
[----:B------:R-:W-:-:S05]  /*b130*/  HADD2.F32 R0, -RZ, R0.H0_H0 ;  /* 0x20000000ff007230 */ /* 0x000fca0000004100 */
[----:B------:R-:W-:-:S04]  /*b140*/  FMUL R0, R0, UR31 ;  /* 0x0000001f00007c20 */ /* 0x000fc80008400000 */
[----:B--2---:R-:W-:-:S05]  /*b150*/  FFMA R0, R2, UR32, R0 ;  /* 0x0000002002007c23 */ /* 0x004fca0008000000 */
[----:B0-----:R-:W-:Y:S02]  /*b160*/  F2FP.SATFINITE.E4M3.F32.PACK_AB_MERGE_C R3, RZ, R0, RZ ;  /* 0x00000000ff03723e */ /* 0x001fe400048070ff */
[----:B------:R-:W-:-:S03]  /*b170*/  PRMT R0, RZ, 0x7610, R0 ;  /* 0x00007610ff007816 */ /* 0x000fc60000000000 */
[----:B------:R0:W-:Y:S01]  /*b180*/  @!P4 STG.E.U8 desc[UR20][R24.64+0xc8], R3 ;  /* 0x0000c8031800c986 */ /* 0x0001e2000c101114 */
[----:B------:R-:W-:Y:S05]  /*b190*/  @P3 BRA `(.L_x_244) ;  /* 0x0000000000043947 */ /* 0x000fea0003800000 */
[----:B------:R2:W5:Y:S02]  /*b1a0*/  LDG.E.U8 R0, desc[UR20][R28.64+0xc9] ;  /* 0x0000c9141c007981 */ /* 0x000564000c1e1100 */
.L_x_244:
[----:B------:R-:W-:Y:S05]  /*b1b0*/  BSYNC B1 ;  /* 0x0000000000017941 */ /* 0x000fea0003800000 */
.L_x_243:
[----:B------:R-:W3:Y:S01]  /*b1c0*/  LDL.LU R2, [R1+0x4] ;  /* 0x0000040001027983 */ /* 0x000ee20000300800 */
[----:B-----5:R-:W-:Y:S01]  /*b1d0*/  LOP3.LUT R0, R0, 0xff, RZ, 0xc0, !PT ;  /* 0x000000ff00007812 */ /* 0x020fe200078ec0ff */
[----:B------:R-:W-:Y:S01]  /*b1e0*/  BSSY B1, `(.L_x_245) ;  /* 0x000000b000017945 */ /* 0x000fe20003800000 */
[----:B------:R-:W-:Y:S02]  /*b1f0*/  ISETP.LT.OR P4, PT, R34, 0xc9, !P1 ;  /* 0x000000c92200780c */ /* 0x000fe40004f81670 */
[----:B------:R-:W-:-:S05]  /*b200*/  F2FP.F16.E4M3.UNPACK_B R0, R0 ;  /* 0x00000000ff00723e */ /* 0x000fca00020006ff */
[----:B------:R-:W-:-:S05]  /*b210*/  HADD2.F32 R0, -RZ, R0.H0_H0 ;  /* 0x20000000ff007230 */ /* 0x000fca0000004100 */
[----:B------:R-:W-:-:S04]  /*b220*/  FMUL R0, R0, UR31 ;  /* 0x0000001f00007c20 */ /* 0x000fc80008400000 */
[----:B---3--:R-:W-:-:S05]  /*b230*/  FFMA R0, R2, UR32, R0 ;  /* 0x0000002002007c23 */ /* 0x008fca0008000000 */
[----:B0-----:R-:W-:Y:S02]  /*b240*/  F2FP.SATFINITE.E4M3.F32.PACK_AB_MERGE_C R3, RZ, R0, RZ ;  /* 0x00000000ff03723e */ /* 0x001fe400048070ff */
[----:B------:R-:W-:-:S03]  /*b250*/  PRMT R0, RZ, 0x7610, R0 ;  /* 0x00007610ff007816 */ /* 0x000fc60000000000 */
[----:B------:R0:W-:Y:S01]  /*b260*/  @!P3 STG.E.U8 desc[UR20][R24.64+0xc9], R3 ;  /* 0x0000c9031800b986 */ /* 0x0001e2000c101114 */
[----:B------:R-:W-:Y:S05]  /*b270*/  @P4 BRA `(.L_x_246) ;  /* 0x0000000000044947 */ /* 0x000fea0003800000 */
[----:B------:R3:W5:Y:S02]  /*b280*/  LDG.E.U8 R0, desc[UR20][R30.64+0xc8] ;  /* 0x0000c8141e007981 */ /* 0x000764000c1e1100 */
.L_x_246:
[----:B------:R-:W-:Y:S05]  /*b290*/  BSYNC B1 ;  /* 0x0000000000017941 */ /* 0x000fea0003800000 */
.L_x_245:
[----:B------:R-:W2:Y:S01]  /*b2a0*/  LDL.LU R2, [R1+0x8] ;  /* 0x0000080001027983 */ /* 0x000ea20000300800 */
        /* <DEDUP_REMOVED lines=12> */
.L_x_248:
[----:B------:R-:W-:Y:S05]  /*b370*/  BSYNC B1 ;  /* 0x0000000000017941 */ /* 0x000fea0003800000 */
.L_x_247:
        /* <DEDUP_REMOVED lines=13> */
.L_x_250:
[----:B------:R-:W-:Y:S05]  /*b450*/  BSYNC B1 ;  /* 0x0000000000017941 */ /* 0x000fea0003800000 */
.L_x_249:
        /* <DEDUP_REMOVED lines=13> */
.L_x_252:
[----:B------:R-:W-:Y:S05]  /*b530*/  BSYNC B1 ;  /* 0x0000000000017941 */ /* 0x000fea0003800000 */
.L_x_251:
        /* <DEDUP_REMOVED lines=13> */
.L_x_254:
[----:B------:R-:W-:Y:S05]  /*b610*/  BSYNC B1 ;  /* 0x0000000000017941 */ /* 0x000fea0003800000 */
.L_x_253:
        /* <DEDUP_REMOVED lines=13> */
.L_x_256:
[----:B------:R-:W-:Y:S05]  /*b6f0*/  BSYNC B1 ;  /* 0x0000000000017941 */ /* 0x000fea0003800000 */
.L_x_255:
        /* <DEDUP_REMOVED lines=13> */
.L_x_258:
[----:B------:R-:W-:Y:S05]  /*b7d0*/  BSYNC B1 ;  /* 0x0000000000017941 */ /* 0x000fea0003800000 */
.L_x_257:
        /* <DEDUP_REMOVED lines=13> */
.L_x_260:
[----:B------:R-:W-:Y:S05]  /*b8b0*/  BSYNC B1 ;  /* 0x0000000000017941 */ /* 0x000fea0003800000 */
.L_x_259:
        /* <DEDUP_REMOVED lines=13> */
.L_x_262:
[----:B------:R-:W-:Y:S05]  /*b990*/  BSYNC B1 ;  /* 0x0000000000017941 */ /* 0x000fea0003800000 */
.L_x_261:
        /* <DEDUP_REMOVED lines=13> */
.L_x_264:
[----:B------:R-:W-:Y:S05]  /*ba70*/  BSYNC B1 ;  /* 0x0000000000017941 */ /* 0x000fea0003800000 */
.L_x_263:
        /* <DEDUP_REMOVED lines=13> */
.L_x_266:
[----:B------:R-:W-:Y:S05]  /*bb50*/  BSYNC B1 ;  /* 0x0000000000017941 */ /* 0x000fea0003800000 */
.L_x_265:
        /* <DEDUP_REMOVED lines=13> */
.L_x_268:
[----:B------:R-:W-:Y:S05]  /*bc30*/  BSYNC B1 ;  /* 0x0000000000017941 */ /* 0x000fea0003800000 */
.L_x_267:
        /* <DEDUP_REMOVED lines=13> */
.L_x_270:
[----:B------:R-:W-:Y:S05]  /*bd10*/  BSYNC B1 ;  /* 0x0000000000017941 */ /* 0x000fea0003800000 */
.L_x_269:
        /* <DEDUP_REMOVED lines=13> */
.L_x_272:
[----:B------:R-:W-:Y:S05]  /*bdf0*/  BSYNC B1 ;  /* 0x0000000000017941 */ /* 0x000fea0003800000 */
.L_x_271:
        /* <DEDUP_REMOVED lines=13> */
.L_x_274:
[----:B------:R-:W-:Y:S05]  /*bed0*/  BSYNC B1 ;  /* 0x0000000000017941 */ /* 0x000fea0003800000 */
.L_x_273:
        /* <DEDUP_REMOVED lines=13> */
.L_x_276:
[----:B------:R-:W-:Y:S05]  /*bfb0*/  BSYNC B1 ;  /* 0x0000000000017941 */ /* 0x000fea0003800000 */
.L_x_275:
        /* <DEDUP_REMOVED lines=13> */
.L_x_278:
[----:B------:R-:W-:Y:S05]  /*c090*/  BSYNC B1 ;  /* 0x0000000000017941 */ /* 0x000fea0003800000 */
.L_x_277:
        /* <DEDUP_REMOVED lines=13> */
.L_x_280:
[----:B------:R-:W-:Y:S05]  /*c170*/  BSYNC B1 ;  /* 0x0000000000017941 */ /* 0x000fea0003800000 */
.L_x_279:
        /* <DEDUP_REMOVED lines=13> */
.L_x_282:
[----:B------:R-:W-:Y:S05]  /*c250*/  BSYNC B1 ;  /* 0x0000000000017941 */ /* 0x000fea0003800000 */
.L_x_281:
        /* <DEDUP_REMOVED lines=13> */
.L_x_284:
[----:B------:R-:W-:Y:S05]  /*c330*/  BSYNC B1 ;  /* 0x0000000000017941 */ /* 0x000fea0003800000 */
.L_x_283:
        /* <DEDUP_REMOVED lines=13> */
.L_x_286:
[----:B------:R-:W-:Y:S05]  /*c410*/  BSYNC B1 ;  /* 0x0000000000017941 */ /* 0x000fea0003800000 */
.L_x_285:
        /* <DEDUP_REMOVED lines=13> */
.L_x_288:
[----:B------:R-:W-:Y:S05]  /*c4f0*/  BSYNC B1 ;  /* 0x0000000000017941 */ /* 0x000fea0003800000 */
.L_x_287:
        /* <DEDUP_REMOVED lines=13> */
.L_x_290:
[----:B------:R-:W-:Y:S05]  /*c5d0*/  BSYNC B1 ;  /* 0x0000000000017941 */ /* 0x000fea0003800000 */
.L_x_289:
        /* <DEDUP_REMOVED lines=13> */
.L_x_292:
[----:B------:R-:W-:Y:S05]  /*c6b0*/  BSYNC B1 ;  /* 0x0000000000017941 */ /* 0x000fea0003800000 */
.L_x_291:
        /* <DEDUP_REMOVED lines=13> */
.L_x_294:
[----:B------:R-:W-:Y:S05]  /*c790*/  BSYNC B1 ;  /* 0x0000000000017941 */ /* 0x000fea0003800000 */
.L_x_293:
        /* <DEDUP_REMOVED lines=13> */
.L_x_296:
[----:B------:R-:W-:Y:S05]  /*c870*/  BSYNC B1 ;  /* 0x0000000000017941 */ /* 0x000fea0003800000 */
.L_x_295:
[----:B------:R-:W-:Y:S05]  /*c880*/  @P1 BRA `(.L_x_297) ;  /* 0x00000020009c1947 */ /* 0x000fea0003800000 */
[----:B------:R-:W2:Y:S01]  /*c890*/  LDL.LU R2, [R1+0x6c] ;  /* 0x00006c0001027983 */ /* 0x000ea20000300800 */
[----:B-----5:R-:W-:-:S04]  /*c8a0*/  LOP3.LUT R0, R0, 0xff, RZ, 0xc0, !PT ;  /* 0x000000ff00007812 */ /* 0x020fc800078ec0ff */
[----:B------:R-:W-:-:S05]  /*c8b0*/  F2FP.F16.E4M3.UNPACK_B R0, R0 ;  /* 0x00000000ff00723e */ /* 0x000fca00020006ff */
[----:B------:R-:W-:-:S05]  /*c8c0*/  HADD2.F32 R0, -RZ, R0.H0_H0 ;  /* 0x20000000ff007230 */ /* 0x000fca0000004100 */
[----:B------:R-:W-:-:S04]  /*c8d0*/  FMUL R0, R0, UR31 ;  /* 0x0000001f00007c20 */ /* 0x000fc80008400000 */
[----:B--2---:R-:W-:-:S05]  /*c8e0*/  FFMA R0, R2, UR32, R0 ;  /* 0x0000002002007c23 */ /* 0x004fca0008000000 */
[----:B0-----:R-:W-:-:S05]  /*c8f0*/  F2FP.SATFINITE.E4M3.F32.PACK_AB_MERGE_C R3, RZ, R0, RZ ;  /* 0x00000000ff03723e */ /* 0x001fca00048070ff */
[----:B------:R0:W-:Y:S01]  /*c900*/  STG.E.U8 desc[UR20][R26.64+0xf9], R3 ;  /* 0x0000f9031a007986 */ /* 0x0001e2000c101114 */
[----:B------:R-:W-:Y:S05]  /*c910*/  BRA `(.L_x_297) ;  /* 0x0000002000787947 */ /* 0x000fea0003800000 */
.L_x_40:
[----:B------:R-:W-:Y:S01]  /*c920*/  ISETP.GE.AND P1, PT, R39, 0x1, PT ;  /* 0x000000012700780c */ /* 0x000fe20003f26270 */
[----:B------:R-:W-:Y:S01]  /*c930*/  FMUL R228, R228, UR32 ;  /* 0x00000020e4e47c20 */ /* 0x000fe20008400000 */
[----:B------:R-:W-:Y:S01]  /*c940*/  FMUL R227, R227, UR32 ;  /* 0x00000020e3e37c20 */ /* 0x000fe20008400000 */
[----:B------:R-:W-:Y:S01]  /*c950*/  ISETP.GE.AND P0, PT, R39, 0x9, PT ;  /* 0x000000092700780c */ /* 0x000fe20003f06270 */
[----:B------:R-:W-:Y:S01]  /*c960*/  FMUL R226, R226, UR32 ;  /* 0x00000020e2e27c20 */ /* 0x000fe20008400000 */
[C---:B------:R-:W-:Y:S02]  /*c970*/  ISETP.LT.OR P4, PT, R34.reuse, 0x1, !P1 ;  /* 0x000000012200780c */ /* 0x040fe40004f81670 */
[----:B------:R-:W-:Y:S02]  /*c980*/  ISETP.LT.OR P5, PT, R34, 0x2, !P1 ;  /* 0x000000022200780c */ /* 0x000fe40004fa1670 */
[----:B------:R-:W-:Y:S02]  /*c990*/  F2FP.SATFINITE.E4M3.F32.PACK_AB_MERGE_C R29, RZ, R228, RZ ;  /* 0x000000e4ff1d723e */ /* 0x000fe400048070ff */
[----:B------:R-:W-:-:S02]  /*c9a0*/  F2FP.SATFINITE.E4M3.F32.PACK_AB_MERGE_C R227, RZ, R227, RZ ;  /* 0x000000e3ffe3723e */ /* 0x000fc400048070ff */
[----:B------:R-:W-:Y:S01]  /*c9b0*/  ISETP.LT.OR P3, PT, R34, 0x1, !P0 ;  /* 0x000000012200780c */ /* 0x000fe20004761670 */
[----:B------:R-:W-:-:S04]  /*c9c0*/  FMUL R225, R225, UR32 ;  /* 0x00000020e1e17c20 */ /* 0x000fc80008400000 */
[----:B------:R2:W-:Y:S01]  /*c9d0*/  @!P4 STG.E.U8 desc[UR20][R24.64], R29 ;  /* 0x0000001d1800c986 */ /* 0x0005e2000c101114 */
[----:B------:R-:W-:-:S03]  /*c9e0*/  ISETP.LT.OR P4, PT, R34, 0x2, !P0 ;  /* 0x000000022200780c */ /* 0x000fc60004781670 */
[----:B------:R3:W-:Y:S01]  /*c9f0*/  @!P5 STG.E.U8 desc[UR20][R24.64+0x1], R227 ;  /* 0x000001e31800d986 */ /* 0x0007e2000c101114 */
[----:B------:R-:W-:Y:S01]  /*ca00*/  ISETP.LT.OR P5, PT, R34, 0x9, !P1 ;  /* 0x000000092200780c */ /* 0x000fe20004fa1670 */
[----:B------:R-:W-:Y:S01]  /*ca10*/  FMUL R224, R224, UR32 ;  /* 0x00000020e0e07c20 */ /* 0x000fe20008400000 */
[----:B------:R-:W-:Y:S01]  /*ca20*/  ISETP.LT.OR P6, PT, R34, 0xa, !P1 ;  /* 0x0000000a2200780c */ /* 0x000fe20004fc1670 */
[----:B------:R-:W-:Y:S01]  /*ca30*/  FMUL R223, R223, UR32 ;  /* 0x00000020dfdf7c20 */ /* 0x000fe20008400000 */
[----:B------:R-:W-:Y:S02]  /*ca40*/  F2FP.SATFINITE.E4M3.F32.PACK_AB_MERGE_C R31, RZ, R226, RZ ;  /* 0x000000e2ff1f723e */ /* 0x000fe400048070ff */
[----:B------:R-:W-:Y:S02]  /*ca50*/  F2FP.SATFINITE.E4M3.F32.PACK_AB_MERGE_C R225, RZ, R225, RZ ;  /* 0x000000e1ffe1723e */ /* 0x000fe400048070ff */
[----:B--2---:R-:W-:Y:S01]  /*ca60*/  F2FP.SATFINITE.E4M3.F32.PACK_AB_MERGE_C R29, RZ, R224, RZ ;  /* 0x000000e0ff1d723e */ /* 0x004fe200048070ff */
[----:B------:R-:W-:Y:S01]  /*ca70*/  @!P3 STG.E.U8 desc[UR20][R26.64], R31 ;  /* 0x0000001f1a00b986 */ /* 0x000fe2000c101114 */
[----:B------:R-:W-:-:S02]  /*ca80*/  F2FP.SATFINITE.E4M3.F32.PACK_AB_MERGE_C R223, RZ, R223, RZ ;  /* 0x000000dfffdf723e */ /* 0x000fc400048070ff */
[C---:B------:R-:W-:Y:S01]  /*ca90*/  ISETP.LT.OR P3, PT, R34.reuse, 0x9, !P0 ;  /* 0x000000092200780c */ /* 0x040fe20004761670 */
[----:B------:R-:W-:Y:S01]  /*caa0*/  @!P4 STG.E.U8 desc[UR20][R26.64+0x1], R225 ;  /* 0x000001e11a00c986 */ /* 0x000fe2000c101114 */
[----:B------:R-:W-:-:S03]  /*cab0*/  ISETP.LT.OR P4, PT, R34, 0xa, !P0 ;  /* 0x0000000a2200780c */ /* 0x000fc60004781670 */
[----:B------:R2:W-:Y:S01]  /*cac0*/  @!P5 STG.E.U8 desc[UR20][R24.64+0x8], R29 ;  /* 0x0000081d1800d986 */ /* 0x0005e2000c101114 */
[----:B------:R-:W-:Y:S01]  /*cad0*/  ISETP.LT.OR P5, PT, R34, 0x11, !P1 ;  /* 0x000000112200780c */ /* 0x000fe20004fa1670 */
[----:B------:R-:W-:Y:S01]  /*cae0*/  FMUL R222, R222, UR32 ;  /* 0x00000020dede7c20 */ /* 0x000fe20008400000 */
[----:B------:R-:W-:Y:S01]  /*caf0*/  FMUL R221, R221, UR32 ;  /* 0x00000020dddd7c20 */ /* 0x000fe20008400000 */
[----:B------:R-:W-:Y:S01]  /*cb00*/  FMUL R220, R220, UR32 ;  /* 0x00000020dcdc7c20 */ /* 0x000fe20008400000 */
[----:B------:R-:W-:Y:S01]  /*cb10*/  @!P6 STG.E.U8 desc[UR20][R24.64+0x9], R223 ;  /* 0x000009df1800e986 */ /* 0x000fe2000c101114 */
[----:B------:R-:W-:Y:S01]  /*cb20*/  ISETP.LT.OR P6, PT, R34, 0x12, !P1 ;  /* 0x000000122200780c */ /* 0x000fe20004fc1670 */
[----:B------:R-:W-:Y:S01]  /*cb30*/  FMUL R219, R219, UR32 ;  /* 0x00000020dbdb7c20 */ /* 0x000fe20008400000 */
[----:B------:R-:W-:Y:S01]  /*cb40*/  F2FP.SATFINITE.E4M3.F32.PACK_AB_MERGE_C R33, RZ, R222, RZ ;  /* 0x000000deff21723e */ /* 0x000fe200048070ff */
[----:B---3--:R-:W3:Y:S01]  /*cb50*/  LDL.LU R227, [R1+0x8] ;  /* 0x0000080001e37983 */ /* 0x008ee20000300800 */
[----:B------:R-:W-:-:S02]  /*cb60*/  F2FP.SATFINITE.E4M3.F32.PACK_AB_MERGE_C R221, RZ, R221, RZ ;  /* 0x000000ddffdd723e */ /* 0x000fc400048070ff */
[----:B--2---:R-:W-:Y:S01]  /*cb70*/  F2FP.SATFINITE.E4M3.F32.PACK_AB_MERGE_C R29, RZ, R220, RZ ;  /* 0x000000dcff1d723e */ /* 0x004fe200048070ff */
[----:B------:R-:W2:Y:S04]  /*cb80*/  LDL.LU R226, [R1+0x4] ;  /* 0x0000040001e27983 */ /* 0x000ea80000300800 */
[----:B------:R-:W4:Y:S01]  /*cb90*/  LDL.LU R224, [R1] ;  /* 0x0000000001e07983 */ /* 0x000f220000300800 */
[----:B------:R-:W-:-:S03]  /*cba0*/  F2FP.SATFINITE.E4M3.F32.PACK_AB_MERGE_C R219, RZ, R219, RZ ;  /* 0x000000dbffdb723e */ /* 0x000fc600048070ff */
[----:B------:R-:W-:Y:S01]  /*cbb0*/  @!P3 STG.E.U8 desc[UR20][R26.64+0x8], R33 ;  /* 0x000008211a00b986 */ /* 0x000fe2000c101114 */
[----:B------:R-:W-:-:S03]  /*cbc0*/  ISETP.LT.OR P3, PT, R34, 0x11, !P0 ;  /* 0x000000112200780c */ /* 0x000fc60004761670 */
        /* <DEDUP_REMOVED lines=11> */
[----:B------:R-:W-:Y:S01]  /*cc80*/  FMUL R214, R214, UR32 ;  /* 0x00000020d6d67c20 */ /* 0x000fe20008400000 */
[----:B------:R-:W-:Y:S01]  /*cc90*/  F2FP.SATFINITE.E4M3.F32.PACK_AB_MERGE_C R217, RZ, R217, RZ ;  /* 0x000000d9ffd9723e */ /* 0x000fe200048070ff */
[----:B------:R-:W-:Y:S01]  /*cca0*/  FMUL R213, R213, UR32 ;  /* 0x00000020d5d57c20 */ /* 0x000fe20008400000 */
[----:B0-----:R-:W-:Y:S01]  /*ccb0*/  F2FP.SATFINITE.E4M3.F32.PACK_AB_MERGE_C R29, RZ, R216, RZ ;  /* 0x000000d8ff1d723e */ /* 0x001fe200048070ff */
[----:B------:R-:W-:Y:S01]  /*ccc0*/  @!P3 STG.E.U8 desc[UR20][R26.64+0x10], R31 ;  /* 0x0000101f1a00b986 */ /* 0x000fe2000c101114 */
[----:B------:R-:W-:-:S02]  /*ccd0*/  F2FP.SATFINITE.E4M3.F32.PACK_AB_MERGE_C R215, RZ, R215, RZ ;  /* 0x000000d7ffd7723e */ /* 0x000fc400048070ff */
[C---:B------:R-:W-:Y:S01]  /*cce0*/  ISETP.LT.OR P3, PT, R34.reuse, 0x19, !P0 ;  /* 0x000000192200780c */ /* 0x040fe20004761670 */
[----:B------:R-:W-:Y:S01]  /*ccf0*/  @!P4 STG.E.U8 desc[UR20][R26.64+0x11], R217 ;  /* 0x000011d91a00c986 */ /* 0x000fe2000c101114 */
[----:B------:R-:W-:-:S03]  /*cd00*/  ISETP.LT.OR P4, PT, R34, 0x1a, !P0 ;  /* 0x0000001a2200780c */ /* 0x000fc60004781670 */
[----:B------:R0:W-:Y:S01]  /*cd10*/  @!P5 STG.E.U8 desc[UR20][R24.64+0x18], R29 ;  /* 0x0000181d1800d986 */ /* 0x0001e2000c101114 */
[----:B------:R-:W-:Y:S01]  /*cd20*/  ISETP.LT.OR P5, PT, R34, 0x21, !P1 ;  /* 0x000000212200780c */ /* 0x000fe20004fa1670 */
[----:B------:R-:W-:Y:S02]  /*cd30*/  FMUL R212, R212, UR32 ;  /* 0x00000020d4d47c20 */ /* 0x000fe40008400000 */
[----:B------:R-:W-:Y:S01]  /*cd40*/  @!P6 STG.E.U8 desc[UR20][R24.64+0x19], R215 ;  /* 0x000019d71800e986 */ /* 0x000fe2000c101114 */
[----:B------:R-:W-:Y:S01]  /*cd50*/  ISETP.LT.OR P6, PT, R34, 0x22, !P1 ;  /* 0x000000222200780c */ /* 0x000fe20004fc1670 */
[----:B------:R-:W-:Y:S01]  /*cd60*/  FMUL R211, R211, UR32 ;  /* 0x00000020d3d37c20 */ /* 0x000fe20008400000 */
[----:B------:R-:W-:Y:S01]  /*cd70*/  F2FP.SATFINITE.E4M3.F32.PACK_AB_MERGE_C R33, RZ, R214, RZ ;  /* 0x000000d6ff21723e */ /* 0x000fe200048070ff */
[----:B------:R-:W-:Y:S01]  /*cd80*/  FMUL R210, R210, UR32 ;  /* 0x00000020d2d27c20 */ /* 0x000fe20008400000 */
[----:B------:R-:W-:Y:S01]  /*cd90*/  F2FP.SATFINITE.E4M3.F32.PACK_AB_MERGE_C R213, RZ, R213, RZ ;  /* 0x000000d5ffd5723e */ /* 0x000fe200048070ff */
[----:B------:R-:W-:Y:S01]  /*cda0*/  FMUL R209, R209, UR32 ;  /* 0x00000020d1d17c20 */ /* 0x000fe20008400000 */
        /* <DEDUP_REMOVED lines=8> */
[----:B------:R-:W-:-:S03]  /*ce30*/  ISETP.LT.OR P5, PT, R34, 0x29, !P1 ;  /* 0x000000292200780c */ /* 0x000fc60004fa1670 */
        /* <DEDUP_REMOVED lines=240> */
[----:B------:R1:W-:Y:S01]  /*dd40*/  @!P6 STG.E.U8 desc[UR20][R24.64+0x99], R23 ;  /* 0x000099171800e986 */ /* 0x0003e2000c101114 */
        /* <DEDUP_REMOVED lines=11> */
[----:B------:R0:W-:Y:S01]  /*de00*/  @!P4 STG.E.U8 desc[UR20][R26.64+0x99], R21 ;  /* 0x000099151a00c986 */ /* 0x0001e2000c101114 */
[----:B------:R-:W-:-:S03]  /*de10*/  ISETP.LT.OR P4, PT, R34, 0xa2, !P0 ;  /* 0x000000a22200780c */ /* 0x000fc60004781670 */
[----:B------:R-:W-:Y:S01]  /*de20*/  @!P5 STG.E.U8 desc[UR20][R24.64+0xa0], R29 ;  /* 0x0000a01d1800d986 */ /* 0x000fe2000c101114 */
[----:B------:R-:W-:-:S03]  /*de30*/  ISETP.LT.OR P5, PT, R34, 0xa9, !P1 ;  /* 0x000000a92200780c */ /* 0x000fc60004fa1670 */
[----:B------:R3:W-:Y:S01]  /*de40*/  @!P6 STG.E.U8 desc[UR20][R24.64+0xa1], R19 ;  /* 0x0000a1131800e986 */ /* 0x0007e2000c101114 */
[----:B------:R-:W-:Y:S01]  /*de50*/  ISETP.LT.OR P6, PT, R34, 0xaa, !P1 ;  /* 0x000000aa2200780c */ /* 0x000fe20004fc1670 */
[----:B------:R-:W-:Y:S01]  /*de60*/  FMUL R15, R15, UR32 ;  /* 0x000000200f0f7c20 */ /* 0x000fe20008400000 */
[----:B-1----:R-:W-:Y:S01]  /*de70*/  F2FP.SATFINITE.E4M3.F32.PACK_AB_MERGE_C R23, RZ, R18, RZ ;  /* 0x00000012ff17723e */ /* 0x002fe200048070ff */
[----:B------:R-:W-:Y:S01]  /*de80*/  FMUL R14, R14, UR32 ;  /* 0x000000200e0e7c20 */ /* 0x000fe20008400000 */
[----:B------:R-:W-:Y:S01]  /*de90*/  F2FP.SATFINITE.E4M3.F32.PACK_AB_MERGE_C R17, RZ, R17, RZ ;  /* 0x00000011ff11723e */ /* 0x000fe200048070ff */
[----:B------:R-:W-:Y:S01]  /*dea0*/  FMUL R13, R13, UR32 ;  /* 0x000000200d0d7c20 */ /* 0x000fe20008400000 */
[----:B0-----:R-:W-:Y:S01]  /*deb0*/  F2FP.SATFINITE.E4M3.F32.PACK_AB_MERGE_C R21, RZ, R16, RZ ;  /* 0x00000010ff15723e */ /* 0x001fe200048070ff */
[----:B------:R-:W-:Y:S01]  /*dec0*/  @!P3 STG.E.U8 desc[UR20][R26.64+0xa0], R23 ;  /* 0x0000a0171a00b986 */ /* 0x000fe2000c101114 */
[----:B------:R-:W-:Y:S02]  /*ded0*/  F2FP.SATFINITE.E4M3.F32.PACK_AB_MERGE_C R15, RZ, R15, RZ ;  /* 0x0000000fff0f723e */ /* 0x000fe400048070ff */
[C---:B------:R-:W-:Y:S01]  /*dee0*/  ISETP.LT.OR P3, PT, R34.reuse, 0xa9, !P0 ;  /* 0x000000a92200780c */ /* 0x040fe20004761670 */
[----:B------:R-:W-:Y:S01]  /*def0*/  @!P4 STG.E.U8 desc[UR20][R26.64+0xa1], R17 ;  /* 0x0000a1111a00c986 */ /* 0x000fe2000c101114 */
[----:B------:R-:W-:-:S03]  /*df00*/  ISETP.LT.OR P4, PT, R34, 0xaa, !P0 ;  /* 0x000000aa2200780c */ /* 0x000fc60004781670 */
[----:B------:R-:W-:Y:S01]  /*df10*/  @!P5 STG.E.U8 desc[UR20][R24.64+0xa8], R21 ;  /* 0x0000a8151800d986 */ /* 0x000fe2000c101114 */
[----:B------:R-:W-:Y:S01]  /*df20*/  ISETP.LT.OR P5, PT, R34, 0xb1, !P1 ;  /* 0x000000b12200780c */ /* 0x000fe20004fa1670 */
[----:B------:R-:W-:Y:S02]  /*df30*/  FMUL R12, R12, UR32 ;  /* 0x000000200c0c7c20 */ /* 0x000fe40008400000 */
[----:B------:R0:W-:Y:S01]  /*df40*/  @!P6 STG.E.U8 desc[UR20][R24.64+0xa9], R15 ;  /* 0x0000a90f1800e986 */ /* 0x0001e2000c101114 */
[----:B------:R-:W-:Y:S01]  /*df50*/  ISETP.LT.OR P6, PT, R34, 0xb2, !P1 ;  /* 0x000000b22200780c */ /* 0x000fe20004fc1670 */
[----:B------:R-:W-:Y:S01]  /*df60*/  FMUL R11, R11, UR32 ;  /* 0x000000200b0b7c20 */ /* 0x000fe20008400000 */
[----:B---3--:R-:W-:Y:S01]  /*df70*/  F2FP.SATFINITE.E4M3.F32.PACK_AB_MERGE_C R19, RZ, R14, RZ ;  /* 0x0000000eff13723e */ /* 0x008fe200048070ff */
[----:B------:R-:W3:Y:S01]  /*df80*/  LDL.LU R223, [R1+0x18] ;  /* 0x0000180001df7983 */ /* 0x000ee20000300800 */
[----:B------:R-:W-:Y:S02]  /*df90*/  F2FP.SATFINITE.E4M3.F32.PACK_AB_MERGE_C R13, RZ, R13, RZ ;  /* 0x0000000dff0d723e */ /* 0x000fe400048070ff */
[----:B------:R-:W-:Y:S01]  /*dfa0*/  F2FP.SATFINITE.E4M3.F32.PACK_AB_MERGE_C R11, RZ, R11, RZ ;  /* 0x0000000bff0b723e */ /* 0x000fe200048070ff */
[----:B------:R-:W-:Y:S01]  /*dfb0*/  @!P3 STG.E.U8 desc[UR20][R26.64+0xa8], R19 ;  /* 0x0000a8131a00b986 */ /* 0x000fe2000c101114 */
[----:B0-----:R-:W-:-:S03]  /*dfc0*/  F2FP.SATFINITE.E4M3.F32.PACK_AB_MERGE_C R15, RZ, R12, RZ ;  /* 0x0000000cff0f723e */ /* 0x001fc600048070ff */
[----:B------:R0:W-:Y:S01]  /*dfd0*/  @!P4 STG.E.U8 desc[UR20][R26.64+0xa9], R13 ;  /* 0x0000a90d1a00c986 */ /* 0x0001e2000c101114 */
[C---:B------:R-:W-:Y:S02]  /*dfe0*/  ISETP.LT.OR P3, PT, R34.reuse, 0xb1, !P0 ;  /* 0x000000b12200780c */ /* 0x040fe40004761670 */
[C---:B------:R-:W-:Y:S01]  /*dff0*/  ISETP.LT.OR P4, PT, R34.reuse, 0xb2, !P0 ;  /* 0x000000b22200780c */ /* 0x040fe20004781670 */
[----:B------:R-:W-:Y:S01]  /*e000*/  @!P5 STG.E.U8 desc[UR20][R24.64+0xb0], R15 ;  /* 0x0000b00f1800d986 */ /* 0x000fe2000c101114 */
[----:B------:R-:W-:Y:S01]  /*e010*/  ISETP.LT.OR P5, PT, R34, 0xb9, !P1 ;  /* 0x000000b92200780c */ /* 0x000fe20004fa1670 */
[----:B------:R-:W-:Y:S01]  /*e020*/  FMUL R10, R10, UR32 ;  /* 0x000000200a0a7c20 */ /* 0x000fe20008400000 */
[----:B------:R-:W-:Y:S01]  /*e030*/  FMUL R9, R9, UR32 ;  /* 0x0000002009097c20 */ /* 0x000fe20008400000 */
[----:B------:R-:W3:Y:S01]  /*e040*/  LDL.LU R222, [R1+0x14] ;  /* 0x0000140001de7983 */ /* 0x000ee20000300800 */
[----:B------:R-:W-:-:S03]  /*e050*/  FMUL R8, R8, UR32 ;  /* 0x0000002008087c20 */ /* 0x000fc60008400000 */
[----:B------:R-:W3:Y:S01]  /*e060*/  LDL.LU R220, [R1+0x10] ;  /* 0x0000100001dc7983 */ /* 0x000ee20000300800 */
[----:B------:R-:W-:-:S03]  /*e070*/  F2FP.SATFINITE.E4M3.F32.PACK_AB_MERGE_C R17, RZ, R10, RZ ;  /* 0x0000000aff11723e */ /* 0x000fc600048070ff */
[----:B------:R-:W3:Y:S01]  /*e080*/  LDL.LU R221, [R1+0xc] ;  /* 0x00000c0001dd7983 */ /* 0x000ee20000300800 */
[----:B------:R-:W-:Y:S01]  /*e090*/  F2FP.SATFINITE.E4M3.F32.PACK_AB_MERGE_C R9, RZ, R9, RZ ;  /* 0x00000009ff09723e */ /* 0x000fe200048070ff */
[----:B------:R-:W-:Y:S01]  /*e0a0*/  FMUL R7, R7, UR32 ;  /* 0x0000002007077c20 */ /* 0x000fe20008400000 */
[----:B0-----:R-:W-:Y:S01]  /*e0b0*/  F2FP.SATFINITE.E4M3.F32.PACK_AB_MERGE_C R13, RZ, R8, RZ ;  /* 0x00000008ff0d723e */ /* 0x001fe200048070ff */
[----:B------:R0:W-:Y:S01]  /*e0c0*/  @!P6 STG.E.U8 desc[UR20][R24.64+0xb1], R11 ;  /* 0x0000b10b1800e986 */ /* 0x0001e2000c101114 */
[----:B------:R-:W-:Y:S01]  /*e0d0*/  ISETP.LT.OR P6, PT, R34, 0xba, !P1 ;  /* 0x000000ba2200780c */ /* 0x000fe20004fc1670 */
[----:B-----5:R-:W-:Y:S01]  /*e0e0*/  FMUL R2, R2, UR32 ;  /* 0x0000002002027c20 */ /* 0x020fe20008400000 */
[----:B------:R-:W-:Y:S01]  /*e0f0*/  F2FP.SATFINITE.E4M3.F32.PACK_AB_MERGE_C R7, RZ, R7, RZ ;  /* 0x00000007ff07723e */ /* 0x000fe200048070ff */
[----:B------:R-:W-:Y:S01]  /*e100*/  @!P3 STG.E.U8 desc[UR20][R26.64+0xb0], R17 ;  /* 0x0000b0111a00b986 */ /* 0x000fe2000c101114 */
[----:B------:R-:W-:Y:S01]  /*e110*/  FMUL R3, R3, UR32 ;  /* 0x0000002003037c20 */ /* 0x000fe20008400000 */
[----:B------:R-:W-:Y:S01]  /*e120*/  FMUL R4, R4, UR32 ;  /* 0x0000002004047c20 */ /* 0x000fe20008400000 */
[C---:B------:R-:W-:Y:S01]  /*e130*/  ISETP.LT.OR P3, PT, R34.reuse, 0xb9, !P0 ;  /* 0x000000b92200780c */ /* 0x040fe20004761670 */
[----:B------:R1:W-:Y:S01]  /*e140*/  @!P4 STG.E.U8 desc[UR20][R26.64+0xb1], R9 ;  /* 0x0000b1091a00c986 */ /* 0x0003e2000c101114 */
[----:B------:R-:W-:Y:S01]  /*e150*/  ISETP.LT.OR P4, PT, R34, 0xba, !P0 ;  /* 0x000000ba2200780c */ /* 0x000fe20004781670 */
[----:B------:R-:W-:Y:S01]  /*e160*/  FMUL R6, R6, UR32 ;  /* 0x0000002006067c20 */ /* 0x000fe20008400000 */
[----:B------:R-:W-:Y:S01]  /*e170*/  FMUL R5, R5, UR32 ;  /* 0x0000002005057c20 */ /* 0x000fe20008400000 */
[----:B------:R2:W-:Y:S01]  /*e180*/  @!P5 STG.E.U8 desc[UR20][R24.64+0xb8], R13 ;  /* 0x0000b80d1800d986 */ /* 0x0005e2000c101114 */
[----:B------:R-:W-:Y:S01]  /*e190*/  ISETP.LT.OR P5, PT, R34, 0xc1, !P1 ;  /* 0x000000c12200780c */ /* 0x000fe20004fa1670 */
[----:B------:R-:W-:Y:S01]  /*e1a0*/  FMUL R0, R0, UR32 ;  /* 0x0000002000007c20 */ /* 0x000fe20008400000 */
[----:B0-----:R-:W-:Y:S01]  /*e1b0*/  F2FP.SATFINITE.E4M3.F32.PACK_AB_MERGE_C R11, RZ, R6, RZ ;  /* 0x00000006ff0b723e */ /* 0x001fe200048070ff */
[----:B------:R-:W3:Y:S01]  /*e1c0*/  LDL.LU R225, [R1+0x1c] ;  /* 0x00001c0001e17983 */ /* 0x000ee20000300800 */
[----:B------:R-:W-:-:S03]  /*e1d0*/  F2FP.SATFINITE.E4M3.F32.PACK_AB_MERGE_C R5, RZ, R5, RZ ;  /* 0x00000005ff05723e */ /* 0x000fc600048070ff */
[----:B------:R0:W-:Y:S01]  /*e1e0*/  @!P6 STG.E.U8 desc[UR20][R24.64+0xb9], R7 ;  /* 0x0000b9071800e986 */ /* 0x0001e2000c101114 */
[----:B-1----:R-:W-:Y:S01]  /*e1f0*/  F2FP.SATFINITE.E4M3.F32.PACK_AB_MERGE_C R9, RZ, R4, RZ ;  /* 0x00000004ff09723e */ /* 0x002fe200048070ff */
[----:B------:R-:W-:Y:S01]  /*e200*/  FMUL R4, R227, UR32 ;  /* 0x00000020e3047c20 */ /* 0x000fe20008400000 */
[----:B------:R-:W-:Y:S01]  /*e210*/  ISETP.LT.OR P6, PT, R34, 0xc2, !P1 ;  /* 0x000000c22200780c */ /* 0x000fe20004fc1670 */
[----:B------:R-:W-:Y:S01]  /*e220*/  @!P3 STG.E.U8 desc[UR20][R26.64+0xb8], R11 ;  /* 0x0000b80b1a00b986 */ /* 0x000fe2000c101114 */
[----:B--2---:R-:W-:Y:S01]  /*e230*/  F2FP.SATFINITE.E4M3.F32.PACK_AB_MERGE_C R13, RZ, R2, RZ ;  /* 0x00000002ff0d723e */ /* 0x004fe200048070ff */
[----:B----4-:R-:W-:Y:S01]  /*e240*/  FMUL R2, R224, UR32 ;  /* 0x00000020e0027c20 */ /* 0x010fe20008400000 */
[----:B------:R-:W-:Y:S01]  /*e250*/  ISETP.LT.OR P3, PT, R34, 0xc1, !P0 ;  /* 0x000000c12200780c */ /* 0x000fe20004761670 */
[----:B------:R-:W2:Y:S01]  /*e260*/  LDL.LU R224, [R1+0x20] ;  /* 0x0000200001e07983 */ /* 0x000ea20000300800 */
[----:B0-----:R-:W-:Y:S01]  /*e270*/  F2FP.SATFINITE.E4M3.F32.PACK_AB_MERGE_C R7, RZ, R3, RZ ;  /* 0x00000003ff07723e */ /* 0x001fe200048070ff */
[----:B------:R-:W-:-:S02]  /*e280*/  FMUL R3, R226, UR32 ;  /* 0x00000020e2037c20 */ /* 0x000fc40008400000 */
[----:B------:R0:W-:Y:S01]  /*e290*/  @!P4 STG.E.U8 desc[UR20][R26.64+0xb9], R5 ;  /* 0x0000b9051a00c986 */ /* 0x0001e2000c101114 */
[----:B------:R-:W-:-:S03]  /*e2a0*/  ISETP.LT.OR P4, PT, R34, 0xc2, !P0 ;  /* 0x000000c22200780c */ /* 0x000fc60004781670 */
[----:B------:R-:W4:Y:S04]  /*e2b0*/  LDL.LU R226, [R1+0x24] ;  /* 0x0000240001e27983 */ /* 0x000f280000300800 */
[----:B------:R-:W4:Y:S04]  /*e2c0*/  LDL.LU R227, [R1+0x28] ;  /* 0x0000280001e37983 */ /* 0x000f280000300800 */
[----:B------:R-:W-:Y:S01]  /*e2d0*/  @!P5 STG.E.U8 desc[UR20][R24.64+0xc0], R9 ;  /* 0x0000c0091800d986 */ /* 0x000fe2000c101114 */
[C---:B------:R-:W-:Y:S02]  /*e2e0*/  ISETP.LT.OR P5, PT, R34.reuse, 0xc9, !P1 ;  /* 0x000000c92200780c */ /* 0x040fe40004fa1670 */
[----:B0-----:R-:W-:Y:S01]  /*e2f0*/  F2FP.SATFINITE.E4M3.F32.PACK_AB_MERGE_C R5, RZ, R0, RZ ;  /* 0x00000000ff05723e */ /* 0x001fe200048070ff */
[----:B------:R0:W-:Y:S01]  /*e300*/  @!P6 STG.E.U8 desc[UR20][R24.64+0xc1], R7 ;  /* 0x0000c1071800e986 */ /* 0x0001e2000c101114 */
[----:B------:R-:W-:-:S03]  /*e310*/  ISETP.LT.OR P6, PT, R34, 0xca, !P1 ;  /* 0x000000ca2200780c */ /* 0x000fc60004fc1670 */
[----:B------:R-:W-:Y:S01]  /*e320*/  @!P3 STG.E.U8 desc[UR20][R26.64+0xc0], R13 ;  /* 0x0000c00d1a00b986 */ /* 0x000fe2000c101114 */
[----:B------:R-:W-:-:S03]  /*e330*/  ISETP.LT.OR P3, PT, R34, 0xc9, !P0 ;  /* 0x000000c92200780c */ /* 0x000fc60004761670 */
[----:B------:R1:W-:Y:S01]  /*e340*/  @!P4 STG.E.U8 desc[UR20][R26.64+0xc1], R5 ;  /* 0x0000c1051a00c986 */ /* 0x0003e2000c101114 */
[----:B0-----:R-:W-:Y:S02]  /*e350*/  F2FP.SATFINITE.E4M3.F32.PACK_AB_MERGE_C R7, RZ, R2, RZ ;  /* 0x00000002ff07723e */ /* 0x001fe400048070ff */
[----:B------:R-:W-:-:S03]  /*e360*/  ISETP.LT.OR P4, PT, R34, 0xca, !P0 ;  /* 0x000000ca2200780c */ /* 0x000fc60004781670 */
[----:B------:R0:W-:Y:S01]  /*e370*/  @!P5 STG.E.U8 desc[UR20][R24.64+0xc8], R7 ;  /* 0x0000c8071800d986 */ /* 0x0001e2000c101114 */
[----:B------:R-:W-:Y:S02]  /*e380*/  ISETP.LT.OR P5, PT, R34, 0xd1, !P1 ;  /* 0x000000d12200780c */ /* 0x000fe40004fa1670 */
[----:B------:R-:W-:Y:S02]  /*e390*/  F2FP.SATFINITE.E4M3.F32.PACK_AB_MERGE_C R9, RZ, R3, RZ ;  /* 0x00000003ff09723e */ /* 0x000fe400048070ff */
[----:B------:R-:W-:-:S03]  /*e3a0*/  F2FP.SATFINITE.E4M3.F32.PACK_AB_MERGE_C R11, RZ, R4, RZ ;  /* 0x00000004ff0b723e */ /* 0x000fc600048070ff */
[----:B------:R0:W-:Y:S04]  /*e3b0*/  @!P6 STG.E.U8 desc[UR20][R24.64+0xc9], R9 ;  /* 0x0000c9091800e986 */ /* 0x0001e8000c101114 */
[----:B------:R-:W-:Y:S01]  /*e3c0*/  @!P3 STG.E.U8 desc[UR20][R26.64+0xc8], R11 ;  /* 0x0000c80b1a00b986 */ /* 0x000fe2000c101114 */
[----:B---3--:R-:W-:Y:S01]  /*e3d0*/  FMUL R2, R220, UR32 ;  /* 0x00000020dc027c20 */ /* 0x008fe20008400000 */
[----:B------:R-:W-:Y:S02]  /*e3e0*/  FMUL R0, R221, UR32 ;  /* 0x00000020dd007c20 */ /* 0x000fe40008400000 */
[----:B------:R-:W3:Y:S03]  /*e3f0*/  LDL.LU R221, [R1+0x2c] ;  /* 0x00002c0001dd7983 */ /* 0x000ee60000300800 */
[----:B-1----:R-:W-:Y:S01]  /*e400*/  F2FP.SATFINITE.E4M3.F32.PACK_AB_MERGE_C R5, RZ, R0, RZ ;  /* 0x00000000ff05723e */ /* 0x002fe200048070ff */
[----:B------:R-:W3:Y:S01]  /*e410*/  LDL.LU R220, [R1+0x30] ;  /* 0x0000300001dc7983 */ /* 0x000ee20000300800 */
[----:B------:R-:W-:Y:S01]  /*e420*/  FMUL R0, R223, UR32 ;  /* 0x00000020df007c20 */ /* 0x000fe20008400000 */
[----:B------:R-:W-:Y:S01]  /*e430*/  FMUL R3, R222, UR32 ;  /* 0x00000020de037c20 */ /* 0x000fe20008400000 */
[----:B0-----:R-:W-:Y:S01]  /*e440*/  F2FP.SATFINITE.E4M3.F32.PACK_AB_MERGE_C R7, RZ, R2, RZ ;  /* 0x00000002ff07723e */ /* 0x001fe200048070ff */
[----:B------:R-:W3:Y:S02]  /*e450*/  LDL.LU R222, [R1+0x34] ;  /* 0x0000340001de7983 */ /* 0x000ee40000300800 */
[----:B------:R-:W-:-:S02]  /*e460*/  F2FP.SATFINITE.E4M3.F32.PACK_AB_MERGE_C R13, RZ, R0, RZ ;  /* 0x00000000ff0d723e */ /* 0x000fc400048070ff */
[----:B------:R-:W3:Y:S01]  /*e470*/  LDL.LU R223, [R1+0x38] ;  /* 0x0000380001df7983 */ /* 0x000ee20000300800 */
[----:B------:R-:W-:Y:S01]  /*e480*/  F2FP.SATFINITE.E4M3.F32.PACK_AB_MERGE_C R9, RZ, R3, RZ ;  /* 0x00000003ff09723e */ /* 0x000fe200048070ff */
[----:B------:R-:W-:Y:S02]  /*e490*/  FMUL R2, R225, UR32 ;  /* 0x00000020e1027c20 */ /* 0x000fe40008400000 */
[----:B------:R-:W3:Y:S04]  /*e4a0*/  LDL.LU R225, [R1+0x3c] ;  /* 0x00003c0001e17983 */ /* 0x000ee80000300800 */
[----:B------:R-:W-:Y:S01]  /*e4b0*/  @!P4 STG.E.U8 desc[UR20][R26.64+0xc9], R5 ;  /* 0x0000c9051a00c986 */ /* 0x000fe2000c101114 */
[----:B--2---:R-:W-:-:S03]  /*e4c0*/  FMUL R0, R224, UR32 ;  /* 0x00000020e0007c20 */ /* 0x004fc60008400000 */
[----:B------:R0:W-:Y:S04]  /*e4d0*/  @!P5 STG.E.U8 desc[UR20][R24.64+0xd0], R7 ;  /* 0x0000d0071800d986 */ /* 0x0001e8000c101114 */
[----:B------:R-:W2:Y:S01]  /*e4e0*/  LDL.LU R224, [R1+0x40] ;  /* 0x0000400001e07983 */ /* 0x000ea20000300800 */
[----:B----4-:R-:W-:-:S03]  /*e4f0*/  FMUL R3, R226, UR32 ;  /* 0x00000020e2037c20 */ /* 0x010fc60008400000 */
[----:B------:R-:W4:Y:S01]  /*e500*/  LDL.LU R226, [R1+0x44] ;  /* 0x0000440001e27983 */ /* 0x000f220000300800 */
[----:B0-----:R-:W-:Y:S01]  /*e510*/  F2FP.SATFINITE.E4M3.F32.PACK_AB_MERGE_C R7, RZ, R0, RZ ;  /* 0x00000000ff07723e */ /* 0x001fe200048070ff */
[----:B------:R-:W-:Y:S02]  /*e520*/  FMUL R0, R227, UR32 ;  /* 0x00000020e3007c20 */ /* 0x000fe40008400000 */
[----:B------:R-:W4:Y:S01]  /*e530*/  LDL.LU R227, [R1+0x48] ;  /* 0x0000480001e37983 */ /* 0x000f220000300800 */
[C---:B------:R-:W-:Y:S02]  /*e540*/  ISETP.LT.OR P6, PT, R34.reuse, 0xd2, !P1 ;  /* 0x000000d22200780c */ /* 0x040fe40004fc1670 */
[C---:B------:R-:W-:Y:S01]  /*e550*/  ISETP.LT.OR P4, PT, R34.reuse, 0xd2, !P0 ;  /* 0x000000d22200780c */ /* 0x040fe20004781670 */
[----:B------:R-:W4:Y:S01]  /*e560*/  LDL.LU R219, [R1+0x4c] ;  /* 0x00004c0001db7983 */ /* 0x000f220000300800 */
[----:B------:R-:W-:Y:S02]  /*e570*/  F2FP.SATFINITE.E4M3.F32.PACK_AB_MERGE_C R5, RZ, R2, RZ ;  /* 0x00000002ff05723e */ /* 0x000fe400048070ff */
[----:B------:R-:W-:-:S02]  /*e580*/  ISETP.LT.OR P3, PT, R34, 0xd1, !P0 ;  /* 0x000000d12200780c */ /* 0x000fc40004761670 */
[----:B------:R-:W-:Y:S02]  /*e590*/  ISETP.LT.OR P5, PT, R34, 0xd9, !P1 ;  /* 0x000000d92200780c */ /* 0x000fe40004fa1670 */
[----:B------:R-:W-:-:S03]  /*e5a0*/  F2FP.SATFINITE.E4M3.F32.PACK_AB_MERGE_C R11, RZ, R0, RZ ;  /* 0x00000000ff0b723e */ /* 0x000fc600048070ff */
[----:B------:R0:W-:Y:S01]  /*e5b0*/  @!P6 STG.E.U8 desc[UR20][R24.64+0xd1], R9 ;  /* 0x0000d1091800e986 */ /* 0x0001e2000c101114 */
[----:B------:R-:W-:-:S03]  /*e5c0*/  ISETP.LT.OR P6, PT, R34, 0xda, !P1 ;  /* 0x000000da2200780c */ /* 0x000fc60004fc1670 */
[----:B------:R1:W-:Y:S01]  /*e5d0*/  @!P4 STG.E.U8 desc[UR20][R26.64+0xd1], R5 ;  /* 0x0000d1051a00c986 */ /* 0x0003e2000c101114 */
[----:B------:R-:W-:-:S03]  /*e5e0*/  ISETP.LT.OR P4, PT, R34, 0xda, !P0 ;  /* 0x000000da2200780c */ /* 0x000fc60004781670 */
[----:B------:R-:W-:Y:S01]  /*e5f0*/  @!P3 STG.E.U8 desc[UR20][R26.64+0xd0], R13 ;  /* 0x0000d00d1a00b986 */ /* 0x000fe2000c101114 */
[----:B0-----:R-:W-:-:S03]  /*e600*/  F2FP.SATFINITE.E4M3.F32.PACK_AB_MERGE_C R9, RZ, R3, RZ ;  /* 0x00000003ff09723e */ /* 0x001fc600048070ff */
[----:B------:R0:W-:Y:S04]  /*e610*/  @!P5 STG.E.U8 desc[UR20][R24.64+0xd8], R7 ;  /* 0x0000d8071800d986 */ /* 0x0001e8000c101114 */
[----:B------:R0:W-:Y:S01]  /*e620*/  @!P6 STG.E.U8 desc[UR20][R24.64+0xd9], R9 ;  /* 0x0000d9091800e986 */ /* 0x0001e2000c101114 */
[----:B---3--:R-:W-:-:S03]  /*e630*/  FMUL R0, R221, UR32 ;  /* 0x00000020dd007c20 */ /* 0x008fc60008400000 */
[----:B------:R-:W3:Y:S01]  /*e640*/  LDL.LU R221, [R1+0x50] ;  /* 0x0000500001dd7983 */ /* 0x000ee20000300800 */
[----:B------:R-:W-:-:S03]  /*e650*/  FMUL R2, R220, UR32 ;  /* 0x00000020dc027c20 */ /* 0x000fc60008400000 */
[----:B------:R-:W3:Y:S01]  /*e660*/  LDL.LU R220, [R1+0x54] ;  /* 0x0000540001dc7983 */ /* 0x000ee20000300800 */
[----:B-1----:R-:W-:Y:S01]  /*e670*/  F2FP.SATFINITE.E4M3.F32.PACK_AB_MERGE_C R5, RZ, R0, RZ ;  /* 0x00000000ff05723e */ /* 0x002fe200048070ff */
[----:B------:R-:W-:Y:S02]  /*e680*/  FMUL R3, R222, UR32 ;  /* 0x00000020de037c20 */ /* 0x000fe40008400000 */
[----:B------:R-:W3:Y:S01]  /*e690*/  LDL.LU R222, [R1+0x58] ;  /* 0x0000580001de7983 */ /* 0x000ee20000300800 */
[----:B0-----:R-:W-:Y:S01]  /*e6a0*/  F2FP.SATFINITE.E4M3.F32.PACK_AB_MERGE_C R7, RZ, R2, RZ ;  /* 0x00000002ff07723e */ /* 0x001fe200048070ff */
[----:B------:R-:W-:Y:S01]  /*e6b0*/  FMUL R4, R223, UR32 ;  /* 0x00000020df047c20 */ /* 0x000fe20008400000 */
[----:B------:R-:W-:Y:S01]  /*e6c0*/  F2FP.SATFINITE.E4M3.F32.PACK_AB_MERGE_C R9, RZ, R3, RZ ;  /* 0x00000003ff09723e */ /* 0x000fe200048070ff */
[----:B------:R-:W3:Y:S01]  /*e6d0*/  LDL.LU R223, [R1+0x5c] ;  /* 0x00005c0001df7983 */ /* 0x000ee20000300800 */
[----:B------:R-:W-:-:S03]  /*e6e0*/  FMUL R0, R225, UR32 ;  /* 0x00000020e1007c20 */ /* 0x000fc60008400000 */
[----:B------:R0:W-:Y:S04]  /*e6f0*/  @!P4 STG.E.U8 desc[UR20][R26.64+0xd9], R5 ;  /* 0x0000d9051a00c986 */ /* 0x0001e8000c101114 */
[----:B------:R-:W3:Y:S01]  /*e700*/  LDL.LU R225, [R1+0x60] ;  /* 0x0000600001e17983 */ /* 0x000ee20000300800 */
[----:B0-----:R-:W-:Y:S01]  /*e710*/  F2FP.SATFINITE.E4M3.F32.PACK_AB_MERGE_C R5, RZ, R0, RZ ;  /* 0x00000000ff05723e */ /* 0x001fe200048070ff */
[----:B--2---:R-:W-:Y:S02]  /*e720*/  FMUL R2, R224, UR32 ;  /* 0x00000020e0027c20 */ /* 0x004fe40008400000 */
[----:B------:R-:W2:Y:S01]  /*e730*/  LDL.LU R224, [R1+0x64] ;  /* 0x0000640001e07983 */ /* 0x000ea20000300800 */
[----:B----4-:R-:W-:-:S03]  /*e740*/  FMUL R3, R226, UR32 ;  /* 0x00000020e2037c20 */ /* 0x010fc60008400000 */
[----:B------:R-:W4:Y:S01]  /*e750*/  LDL.LU R226, [R1+0x68] ;  /* 0x0000680001e27983 */ /* 0x000f220000300800 */
[----:B------:R-:W-:-:S03]  /*e760*/  FMUL R0, R227, UR32 ;  /* 0x00000020e3007c20 */ /* 0x000fc60008400000 */
[----:B------:R-:W4:Y:S01]  /*e770*/  LDL.LU R227, [R1+0x6c] ;  /* 0x00006c0001e37983 */ /* 0x000f220000300800 */
[C---:B------:R-:W-:Y:S02]  /*e780*/  ISETP.LT.OR P3, PT, R34.reuse, 0xd9, !P0 ;  /* 0x000000d92200780c */ /* 0x040fe40004761670 */
[C---:B------:R-:W-:Y:S02]  /*e790*/  ISETP.LT.OR P5, PT, R34.reuse, 0xe1, !P1 ;  /* 0x000000e12200780c */ /* 0x040fe40004fa1670 */
[C---:B------:R-:W-:Y:S02]  /*e7a0*/  ISETP.LT.OR P6, PT, R34.reuse, 0xe2, !P1 ;  /* 0x000000e22200780c */ /* 0x040fe40004fc1670 */
[----:B------:R-:W-:-:S07]  /*e7b0*/  ISETP.LT.OR P4, PT, R34, 0xe2, !P0 ;  /* 0x000000e22200780c */ /* 0x000fce0004781670 */
[----:B------:R-:W-:Y:S01]  /*e7c0*/  @!P3 STG.E.U8 desc[UR20][R26.64+0xd8], R11 ;  /* 0x0000d80b1a00b986 */ /* 0x000fe2000c101114 */
[----:B------:R-:W-:-:S03]  /*e7d0*/  ISETP.LT.OR P3, PT, R34, 0xe1, !P0 ;  /* 0x000000e12200780c */ /* 0x000fc60004761670 */
[----:B------:R0:W-:Y:S01]  /*e7e0*/  @!P5 STG.E.U8 desc[UR20][R24.64+0xe0], R7 ;  /* 0x0000e0071800d986 */ /* 0x0001e2000c101114 */
[----:B------:R-:W-:-:S03]  /*e7f0*/  ISETP.LT.OR P5, PT, R34, 0xe9, !P1 ;  /* 0x000000e92200780c */ /* 0x000fc60004fa1670 */
[----:B------:R1:W-:Y:S01]  /*e800*/  @!P6 STG.E.U8 desc[UR20][R24.64+0xe1], R9 ;  /* 0x0000e1091800e986 */ /* 0x0003e2000c101114 */
[----:B------:R-:W-:Y:S02]  /*e810*/  ISETP.LT.OR P6, PT, R34, 0xea, !P1 ;  /* 0x000000ea2200780c */ /* 0x000fe40004fc1670 */
[----:B------:R-:W-:Y:S01]  /*e820*/  F2FP.SATFINITE.E4M3.F32.PACK_AB_MERGE_C R13, RZ, R4, RZ ;  /* 0x00000004ff0d723e */ /* 0x000fe200048070ff */
[----:B------:R1:W-:Y:S01]  /*e830*/  @!P4 STG.E.U8 desc[UR20][R26.64+0xe1], R5 ;  /* 0x0000e1051a00c986 */ /* 0x0003e2000c101114 */
[----:B0-----:R-:W-:-:S03]  /*e840*/  F2FP.SATFINITE.E4M3.F32.PACK_AB_MERGE_C R7, RZ, R2, RZ ;  /* 0x00000002ff07723e */ /* 0x001fc600048070ff */
[----:B------:R-:W-:Y:S01]  /*e850*/  @!P3 STG.E.U8 desc[UR20][R26.64+0xe0], R13 ;  /* 0x0000e00d1a00b986 */ /* 0x000fe2000c101114 */
[----:B-1----:R-:W-:-:S03]  /*e860*/  F2FP.SATFINITE.E4M3.F32.PACK_AB_MERGE_C R9, RZ, R3, RZ ;  /* 0x00000003ff09723e */ /* 0x002fc600048070ff */
[----:B------:R0:W-:Y:S01]  /*e870*/  @!P5 STG.E.U8 desc[UR20][R24.64+0xe8], R7 ;  /* 0x0000e8071800d986 */ /* 0x0001e2000c101114 */
[C---:B------:R-:W-:Y:S02]  /*e880*/  ISETP.LT.OR P3, PT, R34.reuse, 0xe9, !P0 ;  /* 0x000000e92200780c */ /* 0x040fe40004761670 */
[C---:B------:R-:W-:Y:S01]  /*e890*/  ISETP.LT.OR P4, PT, R34.reuse, 0xea, !P0 ;  /* 0x000000ea2200780c */ /* 0x040fe20004781670 */
[----:B------:R1:W-:Y:S01]  /*e8a0*/  @!P6 STG.E.U8 desc[UR20][R24.64+0xe9], R9 ;  /* 0x0000e9091800e986 */ /* 0x0003e2000c101114 */
[C---:B------:R-:W-:Y:S01]  /*e8b0*/  ISETP.LT.OR P5, PT, R34.reuse, 0xf1, !P1 ;  /* 0x000000f12200780c */ /* 0x040fe20004fa1670 */
[----:B------:R-:W-:Y:S01]  /*e8c0*/  FMUL R2, R219, UR32 ;  /* 0x00000020db027c20 */ /* 0x000fe20008400000 */
[----:B------:R-:W-:Y:S02]  /*e8d0*/  ISETP.LT.OR P6, PT, R34, 0xf2, !P1 ;  /* 0x000000f22200780c */ /* 0x000fe40004fc1670 */
[----:B------:R-:W-:Y:S02]  /*e8e0*/  F2FP.SATFINITE.E4M3.F32.PACK_AB_MERGE_C R11, RZ, R0, RZ ;  /* 0x00000000ff0b723e */ /* 0x000fe400048070ff */
[----:B------:R-:W-:-:S03]  /*e8f0*/  F2FP.SATFINITE.E4M3.F32.PACK_AB_MERGE_C R5, RZ, R2, RZ ;  /* 0x00000002ff05723e */ /* 0x000fc600048070ff */
[----:B------:R-:W-:Y:S01]  /*e900*/  @!P3 STG.E.U8 desc[UR20][R26.64+0xe8], R11 ;  /* 0x0000e80b1a00b986 */ /* 0x000fe2000c101114 */
[----:B------:R-:W-:-:S03]  /*e910*/  ISETP.LT.OR P3, PT, R34, 0xf1, !P0 ;  /* 0x000000f12200780c */ /* 0x000fc60004761670 */
[----:B------:R-:W-:Y:S01]  /*e920*/  @!P4 STG.E.U8 desc[UR20][R26.64+0xe9], R5 ;  /* 0x0000e9051a00c986 */ /* 0x000fe2000c101114 */
[C---:B------:R-:W-:Y:S02]  /*e930*/  ISETP.LT.OR P4, PT, R34.reuse, 0xf9, !P1 ;  /* 0x000000f92200780c */ /* 0x040fe40004f81670 */
[----:B------:R-:W-:Y:S01]  /*e940*/  ISETP.LT.OR P1, PT, R34, 0xfa, !P1 ;  /* 0x000000fa2200780c */ /* 0x000fe20004f21670 */
[----:B---3--:R-:W-:Y:S01]  /*e950*/  FMUL R0, R221, UR32 ;  /* 0x00000020dd007c20 */ /* 0x008fe20008400000 */
[----:B------:R-:W-:-:S04]  /*e960*/  FMUL R3, R220, UR32 ;  /* 0x00000020dc037c20 */ /* 0x000fc80008400000 */
[----:B0-----:R-:W-:Y:S02]  /*e970*/  F2FP.SATFINITE.E4M3.F32.PACK_AB_MERGE_C R7, RZ, R0, RZ ;  /* 0x00000000ff07723e */ /* 0x001fe400048070ff */
[----:B-1----:R-:W-:Y:S01]  /*e980*/  F2FP.SATFINITE.E4M3.F32.PACK_AB_MERGE_C R9, RZ, R3, RZ ;  /* 0x00000003ff09723e */ /* 0x002fe200048070ff */
[----:B------:R-:W-:Y:S02]  /*e990*/  FMUL R0, R222, UR32 ;  /* 0x00000020de007c20 */ /* 0x000fe40008400000 */
[----:B------:R0:W-:Y:S01]  /*e9a0*/  @!P5 STG.E.U8 desc[UR20][R24.64+0xf0], R7 ;  /* 0x0000f0071800d986 */ /* 0x0001e2000c101114 */
[----:B------:R-:W-:-:S03]  /*e9b0*/  ISETP.LT.OR P5, PT, R34, 0xf2, !P0 ;  /* 0x000000f22200780c */ /* 0x000fc600047a1670 */
[----:B------:R1:W-:Y:S01]  /*e9c0*/  @!P6 STG.E.U8 desc[UR20][R24.64+0xf1], R9 ;  /* 0x0000f1091800e986 */ /* 0x0003e2000c101114 */
[C---:B------:R-:W-:Y:S02]  /*e9d0*/  ISETP.LT.OR P6, PT, R34.reuse, 0xf9, !P0 ;  /* 0x000000f92200780c */ /* 0x040fe400047c1670 */
[----:B------:R-:W-:Y:S01]  /*e9e0*/  F2FP.SATFINITE.E4M3.F32.PACK_AB_MERGE_C R13, RZ, R0, RZ ;  /* 0x00000000ff0d723e */ /* 0x000fe200048070ff */
[----:B------:R-:W-:Y:S01]  /*e9f0*/  FMUL R0, R223, UR32 ;  /* 0x00000020df007c20 */ /* 0x000fe20008400000 */
[----:B------:R-:W-:Y:S01]  /*ea00*/  ISETP.LT.OR P0, PT, R34, 0xfa, !P0 ;  /* 0x000000fa2200780c */ /* 0x000fe20004701670 */
[----:B------:R-:W-:-:S03]  /*ea10*/  FMUL R2, R225, UR32 ;  /* 0x00000020e1027c20 */ /* 0x000fc60008400000 */
[----:B0-----:R-:W-:Y:S02]  /*ea20*/  F2FP.SATFINITE.E4M3.F32.PACK_AB_MERGE_C R7, RZ, R0, RZ ;  /* 0x00000000ff07723e */ /* 0x001fe400048070ff */
[----:B-1----:R-:W-:Y:S01]  /*ea30*/  F2FP.SATFINITE.E4M3.F32.PACK_AB_MERGE_C R9, RZ, R2, RZ ;  /* 0x00000002ff09723e */ /* 0x002fe200048070ff */
[----:B--2---:R-:W-:Y:S01]  /*ea40*/  FMUL R3, R224, UR32 ;  /* 0x00000020e0037c20 */ /* 0x004fe20008400000 */
[----:B----4-:R-:W-:Y:S01]  /*ea50*/  FMUL R4, R226, UR32 ;  /* 0x00000020e2047c20 */ /* 0x010fe20008400000 */
[----:B------:R-:W-:-:S03]  /*ea60*/  FMUL R5, R227, UR32 ;  /* 0x00000020e3057c20 */ /* 0x000fc60008400000 */
[----:B------:R-:W-:Y:S02]  /*ea70*/  F2FP.SATFINITE.E4M3.F32.PACK_AB_MERGE_C R3, RZ, R3, RZ ;  /* 0x00000003ff03723e */ /* 0x000fe400048070ff */
[----:B------:R-:W-:Y:S02]  /*ea80*/  F2FP.SATFINITE.E4M3.F32.PACK_AB_MERGE_C R11, RZ, R4, RZ ;  /* 0x00000004ff0b723e */ /* 0x000fe400048070ff */
[----:B------:R-:W-:Y:S01]  /*ea90*/  F2FP.SATFINITE.E4M3.F32.PACK_AB_MERGE_C R5, RZ, R5, RZ ;  /* 0x00000005ff05723e */ /* 0x000fe200048070ff */
[----:B------:R0:W-:Y:S04]  /*eaa0*/  @!P3 STG.E.U8 desc[UR20][R26.64+0xf0], R13 ;  /* 0x0000f00d1a00b986 */ /* 0x0001e8000c101114 */
[----:B------:R0:W-:Y:S04]  /*eab0*/  @!P5 STG.E.U8 desc[UR20][R26.64+0xf1], R7 ;  /* 0x0000f1071a00d986 */ /* 0x0001e8000c101114 */
[----:B------:R0:W-:Y:S04]  /*eac0*/  @!P4 STG.E.U8 desc[UR20][R24.64+0xf8], R9 ;  /* 0x0000f8091800c986 */ /* 0x0001e8000c101114 */
[----:B------:R0:W-:Y:S04]  /*ead0*/  @!P1 STG.E.U8 desc[UR20][R24.64+0xf9], R3 ;  /* 0x0000f90318009986 */ /* 0x0001e8000c101114 */
[----:B------:R0:W-:Y:S04]  /*eae0*/  @!P6 STG.E.U8 desc[UR20][R26.64+0xf8], R11 ;  /* 0x0000f80b1a00e986 */ /* 0x0001e8000c101114 */
[----:B------:R0:W-:Y:S02]  /*eaf0*/  @!P0 STG.E.U8 desc[UR20][R26.64+0xf9], R5 ;  /* 0x0000f9051a008986 */ /* 0x0001e4000c101114 */
.L_x_297:
[----:B------:R-:W-:Y:S05]  /*eb00*/  BSYNC B0 ;  /* 0x0000000000007941 */ /* 0x000fea0003800000 */
.L_x_39:
[----:B------:R-:W2:Y:S01]  /*eb10*/  LDL.LU R22, [R1+0x7c] ;  /* 0x00007c0001167983 */ /* 0x000ea20000300800 */
[----:B0----5:R-:W-:Y:S01]  /*eb20*/  IMAD.U32 R3, RZ, RZ, UR12 ;  /* 0x0000000cff037e24 */ /* 0x021fe2000f8e00ff */
[----:B------:R-:W-:Y:S02]  /*eb30*/  ULDC.64 UR6, c[0x0][0x650] ;  /* 0x0001940000067ab9 */ /* 0x000fe40000000a00 */
[----:B------:R-:W3:Y:S01]  /*eb40*/  LDL.LU R19, [R1+0x80] ;  /* 0x0000800001137983 */ /* 0x000ee20000300800 */
[----:B------:R-:W-:Y:S01]  /*eb50*/  IMAD.U32 R0, RZ, RZ, UR16 ;  /* 0x00000010ff007e24 */ /* 0x000fe2000f8e00ff */
[----:B------:R0:W-:Y:S01]  /*eb60*/  SYNCS.ARRIVE.TRANS64.A1T0 RZ, [R3+UR28], RZ ;  /* 0x000000ff03ff79a7 */ /* 0x0001e2000810001c */
[----:B------:R-:W-:Y:S02]  /*eb70*/  IMAD.U32 R2, RZ, RZ, UR16 ;  /* 0x00000010ff027e24 */ /* 0x000fe4000f8e00ff */
[----:B------:R-:W-:Y:S02]  /*eb80*/  IMAD.MOV.U32 R4, RZ, RZ, -0x1 ;  /* 0xffffffffff047424 */ /* 0x000fe400078e00ff */
[----:B0-----:R-:W-:Y:S01]  /*eb90*/  IMAD.U32 R3, RZ, RZ, UR13 ;  /* 0x0000000dff037e24 */ /* 0x001fe2000f8e00ff */
[----:B---3--:R-:W-:-:S02]  /*eba0*/  LEA R19, P0, R0, R19, 0x1 ;  /* 0x0000001300137211 */ /* 0x008fc400078008ff */
[----:B------:R-:W-:Y:S02]  /*ebb0*/  PRMT R0, RZ, 0x7610, R0 ;  /* 0x00007610ff007816 */ /* 0x000fe40000000000 */
[----:B--2---:R-:W-:Y:S01]  /*ebc0*/  LEA.HI.X R22, R2, R22, R3, 0x1, P0 ;  /* 0x0000001602167211 */ /* 0x004fe200000f0c03 */
[----:B------:R-:W-:Y:S01]  /*ebd0*/  IMAD.MOV.U32 R2, RZ, RZ, -0x1 ;  /* 0xffffffffff027424 */ /* 0x000fe200078e00ff */
[----:B------:R0:W-:Y:S01]  /*ebe0*/  STL [R1+0x80], R19 ;  /* 0x0000801301007387 */ /* 0x0001e20000100800 */
[----:B------:R-:W-:Y:S01]  /*ebf0*/  IMAD.MOV.U32 R3, RZ, RZ, -0x1 ;  /* 0xffffffffff037424 */ /* 0x000fe200078e00ff */
[----:B------:R-:W-:Y:S02]  /*ec00*/  ISETP.GE.U32.AND P0, PT, R19, UR6, PT ;  /* 0x0000000613007c0c */ /* 0x000fe4000bf06070 */
[----:B------:R0:W-:Y:S02]  /*ec10*/  STL [R1+0x7c], R22 ;  /* 0x00007c1601007387 */ /* 0x0001e40000100800 */
[----:B------:R-:W-:-:S02]  /*ec20*/  ISETP.GE.U32.AND.EX P0, PT, R22, UR7, PT, P0 ;  /* 0x0000000716007c0c */ /* 0x000fc4000bf06100 */
[----:B------:R0:W-:Y:S04]  /*ec30*/  STL [R1+0x84], R4 ;  /* 0x0000840401007387 */ /* 0x0001e80000100800 */
[----:B------:R0:W-:Y:S04]  /*ec40*/  STL [R1+0x74], R2 ;  /* 0x0000740201007387 */ /* 0x0001e80000100800 */
[----:B------:R0:W-:Y:S03]  /*ec50*/  STL [R1+0x88], R3 ;  /* 0x0000880301007387 */ /* 0x0001e60000100800 */
[----:B------:R-:W-:Y:S05]  /*ec60*/  @P0 BRA `(.L_x_298) ;  /* 0x0000000400740947 */ /* 0x000fea0003800000 */
[----:B------:R-:W2:Y:S01]  /*ec70*/  S2R R14, SR_CTAID.X ;  /* 0x00000000000e7919 */ /* 0x000ea20000002500 */
[----:B------:R-:W3:Y:S01]  /*ec80*/  LDC.64 R8, c[0x0][0x628] ;  /* 0x00018a00ff087b82 */ /* 0x000ee20000000a00 */
[----:B------:R-:W-:Y:S01]  /*ec90*/  ULDC UR6, c[0x0][0x150] ;  /* 0x0000540000067ab9 */ /* 0x000fe20000000800 */
[----:B------:R-:W-:Y:S01]  /*eca0*/  IMAD.MOV.U32 R6, RZ, RZ, R19 ;  /* 0x000000ffff067224 */ /* 0x000fe200078e0013 */
[----:B------:R-:W0:Y:S01]  /*ecb0*/  S2R R16, SR_CTAID.Y ;  /* 0x0000000000107919 */ /* 0x000e220000002600 */
[----:B------:R-:W-:-:S04]  /*ecc0*/  IMAD.MOV.U32 R7, RZ, RZ, R22 ;  /* 0x000000ffff077224 */ /* 0x000fc800078e0016 */
[----:B------:R-:W0:Y:S08]  /*ecd0*/  LDC R17, c[0x0][0x144] ;  /* 0x00005100ff117b82 */ /* 0x000e300000000800 */
[----:B------:R-:W0:Y:S08]  /*ece0*/  LDC R10, c[0x0][0x630] ;  /* 0x00018c00ff0a7b82 */ /* 0x000e300000000800 */
[----:B------:R-:W0:Y:S01]  /*ecf0*/  LDC.64 R12, c[0x0][0x620] ;  /* 0x00018800ff0c7b82 */ /* 0x000e220000000a00 */
[----:B---3--:R-:W-:-:S04]  /*ed00*/  ISETP.NE.U32.AND P0, PT, R8, RZ, PT ;  /* 0x000000ff0800720c */ /* 0x008fc80003f05070 */
[----:B------:R-:W-:Y:S02]  /*ed10*/  ISETP.NE.AND.EX P0, PT, R9, RZ, PT, P0 ;  /* 0x000000ff0900720c */ /* 0x000fe40003f05300 */
[----:B--2---:R-:W-:-:S05]  /*ed20*/  I2FP.F32.U32 R0, R14 ;  /* 0x0000000e00007245 */ /* 0x004fca0000201000 */
[----:B------:R-:W-:-:S04]  /*ed30*/  FMUL R0, R0, UR6 ;  /* 0x0000000600007c20 */ /* 0x000fc80008400000 */
[----:B------:R2:W3:Y:S02]  /*ed40*/  F2I.U32.TRUNC.NTZ R15, R0 ;  /* 0x00000000000f7305 */ /* 0x0004e4000020f000 */
[----:B------:R-:W-:Y:S05]  /*ed50*/  @!P0 BRA `(.L_x_299) ;  /* 0x0000000000288947 */ /* 0x000fea0003800000 */
[----:B--2---:R-:W2:Y:S02]  /*ed60*/  LDC R0, c[0x0][0x634] ;  /* 0x00018d00ff007b82 */ /* 0x004ea40000000800 */
[----:B--2---:R-:W-:-:S05]  /*ed70*/  IADD3 R7, P0, R19, R0, RZ ;  /* 0x0000000013077210 */ /* 0x004fca0007f1e0ff */
[----:B------:R-:W-:-:S04]  /*ed80*/  IMAD.X R11, RZ, RZ, R22, P0 ;  /* 0x000000ffff0b7224 */ /* 0x000fc800000e0616 */
[----:B0-----:R-:W-:-:S04]  /*ed90*/  IMAD.WIDE.U32 R2, R11, R8, RZ ;  /* 0x000000080b027225 */ /* 0x001fc800078e00ff */
[----:B------:R-:W-:-:S04]  /*eda0*/  IMAD.WIDE.U32 R4, P0, R7, R9, R2 ;  /* 0x0000000907047225 */ /* 0x000fc80007800002 */
[----:B------:R-:W-:-:S04]  /*edb0*/  IMAD.WIDE.U32 R2, R7, R8, RZ ;  /* 0x0000000807027225 */ /* 0x000fc800078e00ff */
[----:B------:R-:W-:Y:S01]  /*edc0*/  IMAD.X R7, RZ, RZ, RZ, P0 ;  /* 0x000000ffff077224 */ /* 0x000fe200000e06ff */
[----:B------:R-:W-:Y:S01]  /*edd0*/  IADD3 RZ, P0, R3, R4, RZ ;  /* 0x0000000403ff7210 */ /* 0x000fe20007f1e0ff */
[----:B------:R-:W-:-:S04]  /*ede0*/  IMAD.MOV.U32 R6, RZ, RZ, R5 ;  /* 0x000000ffff067224 */ /* 0x000fc800078e0005 */
[----:B------:R-:W-:-:S08]  /*edf0*/  IMAD.WIDE.U32.X R6, R11, R9, R6, P0 ;  /* 0x000000090b067225 */ /* 0x000fd000000e0406 */
.L_x_299:
[-CC-:B0-----:R-:W-:Y:S01]  /*ee00*/  SHF.R.U64 R11, R6, R10.reuse, R7.reuse ;  /* 0x0000000a060b7219 */ /* 0x181fe20000001207 */
[----:B------:R-:W0:Y:S01]  /*ee10*/  LDC.64 R20, c[0x0][0x640] ;  /* 0x00019000ff147b82 */ /* 0x000e220000000a00 */
[----:B--2---:R-:W-:Y:S01]  /*ee20*/  SHF.R.U32.HI R0, RZ, R10, R7 ;  /* 0x0000000aff007219 */ /* 0x004fe20000011607 */
[----:B------:R-:W-:Y:S01]  /*ee30*/  IMAD.MOV.U32 R2, RZ, RZ, R19 ;  /* 0x000000ffff027224 */ /* 0x000fe200078e0013 */
[----:B------:R-:W-:Y:S01]  /*ee40*/  IADD3 R5, P0, RZ, -R11, RZ ;  /* 0x8000000bff057210 */ /* 0x000fe20007f1e0ff */
[----:B---3--:R-:W-:Y:S01]  /*ee50*/  IMAD.MOV R15, RZ, RZ, -R15 ;  /* 0x000000ffff0f7224 */ /* 0x008fe200078e0a0f */
[----:B------:R-:W-:Y:S01]  /*ee60*/  ULDC UR6, c[0x0][0x154] ;  /* 0x0000550000067ab9 */ /* 0x000fe20000000800 */
[----:B------:R-:W-:Y:S02]  /*ee70*/  IMAD.MOV.U32 R7, RZ, RZ, 0x1 ;  /* 0x00000001ff077424 */ /* 0x000fe400078e00ff */
[----:B------:R-:W2:Y:S01]  /*ee80*/  LDC R4, c[0x0][0x618] ;  /* 0x00018600ff047b82 */ /* 0x000ea20000000800 */
[----:B------:R-:W-:-:S02]  /*ee90*/  IMAD.X R3, RZ, RZ, ~R0, P0 ;  /* 0x000000ffff037224 */ /* 0x000fc400000e0e00 */
[----:B------:R-:W-:Y:S02]  /*eea0*/  IMAD R17, R17, R15, R14 ;  /* 0x0000000f11117224 */ /* 0x000fe400078e020e */
[-C--:B------:R-:W-:Y:S02]  /*eeb0*/  IMAD R0, R3, R12.reuse, RZ ;  /* 0x0000000c03007224 */ /* 0x080fe400078e02ff */
[----:B------:R-:W-:Y:S01]  /*eec0*/  IMAD.MOV.U32 R3, RZ, RZ, R22 ;  /* 0x000000ffff037224 */ /* 0x000fe200078e0016 */
[----:B------:R-:W3:Y:S01]  /*eed0*/  LDC R6, c[0x0][0x608] ;  /* 0x00018200ff067b82 */ /* 0x000ee20000000800 */
[----:B------:R-:W-:-:S04]  /*eee0*/  IMAD.WIDE.U32 R2, R5, R12, R2 ;  /* 0x0000000c05027225 */ /* 0x000fc800078e0002 */
[----:B------:R-:W-:-:S03]  /*eef0*/  IMAD R5, R5, R13, R0 ;  /* 0x0000000d05057224 */ /* 0x000fc600078e0200 */
[----:B------:R-:W5:Y:S01]  /*ef00*/  LDC R18, c[0x0][0x658] ;  /* 0x00019600ff127b82 */ /* 0x000f620000000800 */
[----:B------:R-:W-:Y:S01]  /*ef10*/  I2FP.F32.U32 R0, R16 ;  /* 0x0000001000007245 */ /* 0x000fe20000201000 */
[----:B------:R-:W-:Y:S01]  /*ef20*/  IMAD.IADD R3, R3, 0x1, R5 ;  /* 0x0000000103037824 */ /* 0x000fe200078e0205 */
[----:B0-----:R-:W-:Y:S01]  /*ef30*/  ISETP.NE.U32.AND P0, PT, R20, RZ, PT ;  /* 0x000000ff1400720c */ /* 0x001fe20003f05070 */
[----:B------:R-:W-:Y:S02]  /*ef40*/  IMAD.MOV.U32 R5, RZ, RZ, -0x1 ;  /* 0xffffffffff057424 */ /* 0x000fe400078e00ff */
[----:B------:R-:W-:Y:S02]  /*ef50*/  FMUL R0, R0, UR6 ;  /* 0x0000000600007c20 */ /* 0x000fe40008400000 */
[----:B------:R-:W0:Y:S01]  /*ef60*/  LDC R15, c[0x0][0x148] ;  /* 0x00005200ff0f7b82 */ /* 0x000e220000000800 */
[----:B--2---:R-:W-:Y:S01]  /*ef70*/  SHF.R.U64 R10, R2, R4, R3 ;  /* 0x00000004020a7219 */ /* 0x004fe20000001203 */
[----:B------:R2:W0:Y:S01]  /*ef80*/  F2I.U32.TRUNC.NTZ R13, R0 ;  /* 0x00000000000d7305 */ /* 0x000422000020f000 */
[----:B------:R-:W-:-:S02]  /*ef90*/  ISETP.NE.AND.EX P0, PT, R21, RZ, PT, P0 ;  /* 0x000000ff1500720c */ /* 0x000fc40003f05300 */
[----:B------:R-:W-:-:S03]  /*efa0*/  SHF.R.U32.HI R3, RZ, R4, R3 ;  /* 0x00000004ff037219 */ /* 0x000fc60000011603 */
[----:B------:R-:W0:Y:S01]  /*efb0*/  LDC R14, c[0x0][0x600] ;  /* 0x00018000ff0e7b82 */ /* 0x000e220000000800 */
[-CC-:B---3--:R-:W-:Y:S02]  /*efc0*/  SHF.R.U64 R8, R10, R6.reuse, R3.reuse ;  /* 0x000000060a087219 */ /* 0x188fe40000001203 */
[----:B------:R-:W-:-:S05]  /*efd0*/  SHF.R.U32.HI R3, RZ, R6, R3 ;  /* 0x00000006ff037219 */ /* 0x000fca0000011603 */
[----:B------:R-:W3:Y:S01]  /*efe0*/  LDC R22, c[0x0][0x648] ;  /* 0x00019200ff167b82 */ /* 0x000ee20000000800 */
[-CC-:B-----5:R-:W-:Y:S02]  /*eff0*/  SHF.R.U64 R12, R8, R18.reuse, R3.reuse ;  /* 0x00000012080c7219 */ /* 0x1a0fe40000001203 */
[-C--:B------:R-:W-:Y:S02]  /*f000*/  SHF.L.U32 R5, R5, R18.reuse, RZ ;  /* 0x0000001205057219 */ /* 0x080fe400000006ff */
[-C--:B------:R-:W-:Y:S01]  /*f010*/  SHF.R.U32.HI R3, RZ, R18.reuse, R3 ;  /* 0x00000012ff037219 */ /* 0x080fe20000011603 */
[----:B------:R-:W-:Y:S01]  /*f020*/  IMAD.MOV.U32 R2, RZ, RZ, R12 ;  /* 0x000000ffff027224 */ /* 0x000fe200078e000c */
[----:B------:R-:W-:Y:S01]  /*f030*/  SHF.L.U32 R18, R7, R18, RZ ;  /* 0x0000001207127219 */ /* 0x000fe200000006ff */
[----:B------:R-:W0:Y:S01]  /*f040*/  LDC R23, c[0x0][0x638] ;  /* 0x00018e00ff177b82 */ /* 0x000e220000000800 */
[----:B------:R-:W-:-:S07]  /*f050*/  LOP3.LUT R19, RZ, R5, RZ, 0x33, !PT ;  /* 0x00000005ff137212 */ /* 0x000fce00078e33ff */
[----:B------:R-:W0:Y:S01]  /*f060*/  LDC R24, c[0x0][0x610] ;  /* 0x00018400ff187b82 */ /* 0x000e220000000800 */
[----:B--2---:R-:W-:Y:S05]  /*f070*/  @!P0 BRA `(.L_x_300) ;  /* 0x0000000000288947 */ /* 0x004fea0003800000 */
        /* <DEDUP_REMOVED lines=10> */
.L_x_300:
[----:B---3--:R-:W-:Y:S01]  /*f120*/  SHF.R.U64 R0, R2, R22, R3 ;  /* 0x0000001602007219 */ /* 0x008fe20000001203 */
[----:B0-----:R-:W-:Y:S01]  /*f130*/  VIADD R7, R14, 0xffffffff ;  /* 0xffffffff0e077836 */ /* 0x001fe20000000000 */
[----:B------:R-:W-:Y:S01]  /*f140*/  LOP3.LUT R5, R8, R19, RZ, 0xc0, !PT ;  /* 0x0000001308057212 */ /* 0x000fe200078ec0ff */
[----:B------:R-:W-:Y:S02]  /*f150*/  IMAD.MOV R13, RZ, RZ, -R13 ;  /* 0x000000ffff0d7224 */ /* 0x000fe400078e0a0d */
[----:B------:R-:W-:Y:S02]  /*f160*/  IMAD.MOV R3, RZ, RZ, -R0 ;  /* 0x000000ffff037224 */ /* 0x000fe400078e0a00 */
[----:B------:R-:W-:Y:S01]  /*f170*/  IMAD R2, R18, R0, R5 ;  /* 0x0000000012027224 */ /* 0x000fe200078e0205 */
[----:B------:R-:W-:Y:S01]  /*f180*/  LOP3.LUT R5, R10, R7, RZ, 0xc0, !PT ;  /* 0x000000070a057212 */ /* 0x000fe200078ec0ff */
[----:B------:R-:W-:Y:S02]  /*f190*/  @P2 IMAD R17, R15, R13, R16 ;  /* 0x0000000d0f112224 */ /* 0x000fe400078e0210 */
[----:B------:R-:W-:-:S02]  /*f1a0*/  IMAD R0, R3, R23, R12 ;  /* 0x0000001703007224 */ /* 0x000fc400078e020c */
[----:B------:R-:W-:Y:S02]  /*f1b0*/  IMAD.MOV.U32 R4, RZ, RZ, 0x1 ;  /* 0x00000001ff047424 */ /* 0x000fe400078e00ff */
[----:B------:R-:W-:Y:S02]  /*f1c0*/  IMAD R2, R2, R24, R17 ;  /* 0x0000001802027224 */ /* 0x000fe400078e0211 */
[----:B------:R-:W-:Y:S01]  /*f1d0*/  IMAD R3, R0, R14, R5 ;  /* 0x0000000e00037224 */ /* 0x000fe200078e0205 */
[----:B------:R-:W-:-:S04]  /*f1e0*/  PRMT R0, R4, 0x7610, R0 ;  /* 0x0000761004007816 */ /* 0x000fc80000000000 */
[----:B------:R-:W-:Y:S02]  /*f1f0*/  SEL R4, R3, R2, !P2 ;  /* 0x0000000203047207 */ /* 0x000fe40005000000 */
[----:B------:R-:W-:-:S03]  /*f200*/  SEL R2, R2, R3, !P2 ;  /* 0x0000000302027207 */ /* 0x000fc60005000000 */
[----:B------:R2:W-:Y:S04]  /*f210*/  STL [R1+0x88], R4 ;  /* 0x0000880401007387 */ /* 0x0005e80000100800 */
[----:B------:R2:W-:Y:S04]  /*f220*/  STL [R1+0x74], R11 ;  /* 0x0000740b01007387 */ /* 0x0005e80000100800 */
[----:B------:R2:W-:Y:S02]  /*f230*/  STL [R1+0x84], R2 ;  /* 0x0000840201007387 */ /* 0x0005e40000100800 */
.L_x_298:
[----:B------:R-:W-:Y:S01]  /*f240*/  LOP3.LUT P0, RZ, R0, 0xff, RZ, 0xc0, !PT ;  /* 0x000000ff00ff7812 */ /* 0x000fe2000780c0ff */
[----:B------:R-:W-:-:S12]  /*f250*/  ULOP3.LUT UR27, UR27, 0x1, URZ, 0x3c, !UPT ;  /* 0x000000011b1b7892 */ /* 0x000fd8000f8e3c3f */
[----:B------:R-:W-:Y:S05]  /*f260*/  @P0 BRA `(.L_x_301) ;  /* 0xffffff2400600947 */ /* 0x000fea000383ffff */
[----:B------:R-:W-:Y:S05]  /*f270*/  EXIT ;  /* 0x000000000000794d */ /* 0x000fea0003800000 */
.L_x_17:
[----:B------:R-:W-:-:S08]  /*f280*/  ISETP.NE.AND P0, PT, RZ, UR6, PT ;  /* 0x00000006ff007c0c */ /* 0x000fd0000bf05270 */
[----:B0123--:R-:W0:-:S00]  /*f290*/  USETMAXREG.DEALLOC.CTAPOOL 0x28 ;  /* 0x00000028000079c8 */ /* 0x00fe0000080e0500 */
[----:B------:R-:W-:Y:S05]  /*f2a0*/  @P0 EXIT ;  /* 0x000000000000094d */ /* 0x000fea0003800000 */
[----:B0-----:R-:W-:Y:S01]  /*f2b0*/  LOP3.LUT P0, RZ, R0, 0xff, RZ, 0xc0, !PT ;  /* 0x000000ff00ff7812 */ /* 0x001fe2000780c0ff */
[----:B------:R-:W-:Y:S02]  /*f2c0*/  IMAD.MOV.U32 R0, RZ, RZ, 0x1 ;  /* 0x00000001ff007424 */ /* 0x000fe400078e00ff */
[----:B------:R-:W-:-:S10]  /*f2d0*/  IMAD.MOV.U32 R8, RZ, RZ, RZ ;  /* 0x000000ffff087224 */ /* 0x000fd400078e00ff */
[----:B------:R-:W-:Y:S05]  /*f2e0*/  @!P0 BRA `(.L_x_302) ;  /* 0x0000000c00988947 */ /* 0x000fea0003800000 */
[----:B------:R-:W0:Y:S01]  /*f2f0*/  S2UR UR5, SR_CgaCtaId ;  /* 0x00000000000579c3 */ /* 0x000e220000008800 */
[----:B------:R-:W-:Y:S01]  /*f300*/  UMOV UR7, 0x1 ;  /* 0x0000000100077882 */ /* 0x000fe20000000000 */
[----:B------:R-:W-:Y:S01]  /*f310*/  LOP3.LUT P0, RZ, R3, 0x1f, RZ, 0xc0, !PT ;  /* 0x0000001f03ff7812 */ /* 0x000fe2000780c0ff */
[----:B------:R-:W-:Y:S01]  /*f320*/  ULDC UR19, c[0x0][0x658] ;  /* 0x0001960000137ab9 */ /* 0x000fe20000000800 */
[----:B------:R-:W-:Y:S01]  /*f330*/  UMOV UR6, 0xffffffff ;  /* 0xffffffff00067882 */ /* 0x000fe20000000000 */
[----:B------:R-:W-:Y:S01]  /*f340*/  BSSY B0, `(.L_x_302) ;  /* 0x00000e0000007945 */ /* 0x000fe20003800000 */
[----:B------:R-:W-:Y:S01]  /*f350*/  USHF.L.U32 UR6, UR6, UR19, URZ ;  /* 0x0000001306067299 */ /* 0x000fe2000800063f */
[C---:B------:R-:W-:Y:S01]  /*f360*/  ISETP.NE.AND P3, PT, R2.reuse, RZ, PT ;  /* 0x000000ff0200720c */ /* 0x040fe20003f65270 */
[----:B------:R-:W-:Y:S01]  /*f370*/  IMAD.MOV.U32 R9, RZ, RZ, 0x1 ;  /* 0x00000001ff097424 */ /* 0x000fe200078e00ff */
[----:B------:R-:W-:Y:S01]  /*f380*/  ISETP.NE.OR P0, PT, R2, RZ, !P0 ;  /* 0x000000ff0200720c */ /* 0x000fe20004705670 */
[----:B------:R-:W-:Y:S01]  /*f390*/  IMAD.MOV.U32 R0, RZ, RZ, 0x1 ;  /* 0x00000001ff007424 */ /* 0x000fe200078e00ff */
[----:B------:R-:W-:Y:S01]  /*f3a0*/  ULDC UR18, c[0x0][0x600] ;  /* 0x0001800000127ab9 */ /* 0x000fe20000000800 */
[----:B------:R-:W-:Y:S01]  /*f3b0*/  IMAD.MOV.U32 R8, RZ, RZ, RZ ;  /* 0x000000ffff087224 */ /* 0x000fe200078e00ff */
[----:B------:R-:W-:Y:S01]  /*f3c0*/  UMOV UR24, 0x55 ;  /* 0x0000005500187882 */ /* 0x000fe20000000000 */
[----:B------:R-:W-:-:S02]  /*f3d0*/  UIADD3 UR35, UR14, 0x1, URZ ;  /* 0x000000010e237890 */ /* 0x000fc4000fffe03f */
[----:B------:R-:W-:Y:S02]  /*f3e0*/  ULOP3.LUT UR34, UR15, 0x2, URZ, 0xfc, !UPT ;  /* 0x000000020f227892 */ /* 0x000fe4000f8efc3f */
[----:B------:R-:W-:Y:S02]  /*f3f0*/  UIADD3 UR18, UR18, -0x1, URZ ;  /* 0xffffffff12127890 */ /* 0x000fe4000fffe03f */
[----:B------:R-:W-:Y:S02]  /*f400*/  USHF.L.U32 UR19, UR7, UR19, URZ ;  /* 0x0000001307137299 */ /* 0x000fe4000800063f */
[----:B------:R-:W-:Y:S02]  /*f410*/  ULOP3.LUT UR22, URZ, UR6, URZ, 0x33, !UPT ;  /* 0x000000063f167292 */ /* 0x000fe4000f8e333f */
[----:B0-----:R-:W-:Y:S02]  /*f420*/  ULOP3.LUT UR4, UR5, 0x1, URZ, 0xc0, !UPT ;  /* 0x0000000105047892 */ /* 0x001fe4000f8ec03f */
[----:B------:R-:W-:-:S02]  /*f430*/  USHF.R.U32.HI UR29, URZ, 0x1, UR5 ;  /* 0x000000013f1d7899 */ /* 0x000fc40008011605 */
[----:B------:R-:W-:Y:S02]  /*f440*/  USHF.L.U32 UR20, UR5, 0x7, URZ ;  /* 0x0000000705147899 */ /* 0x000fe4000800063f */
[----:B------:R-:W-:Y:S02]  /*f450*/  USHF.L.U32 UR21, UR5, 0xe, URZ ;  /* 0x0000000e05157899 */ /* 0x000fe4000800063f */
[----:B------:R-:W-:Y:S02]  /*f460*/  ULOP3.LUT UR5, UR5, 0xfffffffe, URZ, 0xc0, !UPT ;  /* 0xfffffffe05057892 */ /* 0x000fe4000f8ec03f */
[----:B------:R-:W-:Y:S02]  /*f470*/  UISETP.GT.U32.AND UP0, UPT, UR4, 0xffff, UPT ;  /* 0x0000ffff0400788c */ /* 0x000fe4000bf04070 */
[----:B------:R-:W-:Y:S02]  /*f480*/  USHF.L.U32 UR23, UR7, UR5, URZ ;  /* 0x0000000507177299 */ /* 0x000fe4000800063f */
[----:B------:R-:W-:-:S02]  /*f490*/  ULOP3.LUT UR5, UR5, 0x1, URZ, 0xfc, !UPT ;  /* 0x0000000105057892 */ /* 0x000fc4000f8efc3f */
[----:B------:R-:W-:Y:S02]  /*f4a0*/  USEL UR4, UR4, 0xffff, !UP0 ;  /* 0x0000ffff04047887 */ /* 0x000fe4000c000000 */
[----:B------:R-:W-:Y:S02]  /*f4b0*/  USHF.L.U32 UR5, UR7, UR5, URZ ;  /* 0x0000000507057299 */ /* 0x000fe4000800063f */
[----:B------:R-:W-:Y:S02]  /*f4c0*/  ULOP3.LUT UR4, UR4, 0xffff, URZ, 0xc0, !UPT ;  /* 0x0000ffff04047892 */ /* 0x000fe4000f8ec03f */
[----:B------:R-:W-:Y:S02]  /*f4d0*/  ULOP3.LUT UR20, UR20, 0x80, URZ, 0xc0, !UPT ;  /* 0x0000008014147892 */ /* 0x000fe4000f8ec03f */
[----:B------:R-:W-:Y:S02]  /*f4e0*/  ULOP3.LUT UR21, UR21, 0x4000, URZ, 0xc0, !UPT ;  /* 0x0000400015157892 */ /* 0x000fe4000f8ec03f */
[----:B------:R-:W-:-:S02]  /*f4f0*/  ULOP3.LUT UR23, UR23, UR5, URZ, 0xfc, !UPT ;  /* 0x0000000517177292 */ /* 0x000fc4000f8efc3f */
[----:B------:R-:W-:Y:S01]  /*f500*/  USHF.L.U32 UR24, UR24, UR4, URZ ;  /* 0x0000000418187299 */ /* 0x000fe2000800063f */
[----:B------:R-:W-:-:S11]  /*f510*/  ULDC.64 UR30, c[0x0][0x198] ;  /* 0x00006600001e7ab9 */ /* 0x000fd60000000a00 */
.L_x_314:
[----:B------:R-:W-:-:S03]  /*f520*/  UMOV UR4, 0xffffffff ;  /* 0xffffffff00047882 */ /* 0x000fc60000000000 */
[----:B01----:R-:W-:Y:S05]  /*f530*/  BRA.DIV UR4, `(.L_x_303) ;  /* 0x0000001204547947 */ /* 0x003fea000b800000 */
[----:B------:R-:W-:-:S13]  /*f540*/  ELECT P1, URZ, PT ;  /* 0x00000000003f782f */ /* 0x000fda0003820000 */
.L_x_328:
[----:B------:R-:W0:Y:S01]  /*f550*/  LDC R2, c[0x0][0x28c] ;  /* 0x0000a300ff027b82 */ /* 0x000e220000000800 */
[----:B------:R-:W-:Y:S01]  /*f560*/  BSSY B1, `(.L_x_304) ;  /* 0x0000040000017945 */ /* 0x000fe20003800000 */
[----:B0-----:R-:W-:-:S13]  /*f570*/  ISETP.LT.OR P1, PT, R2, 0x1, !P1 ;  /* 0x000000010200780c */ /* 0x001fda0004f21670 */
[----:B------:R-:W-:Y:S05]  /*f580*/  @P1 BRA `(.L_x_305) ;  /* 0x0000000000f41947 */ /* 0x000fea0003800000 */
[----:B------:R-:W2:Y:S04]  /*f590*/  LDL.LU R4, [R1+0x88] ;  /* 0x0000880001047983 */ /* 0x000ea80000300800 */
[----:B------:R-:W3:Y:S01]  /*f5a0*/  LDL.LU R3, [R1+0x84] ;  /* 0x0000840001037983 */ /* 0x000ee20000300800 */
[----:B------:R-:W-:Y:S02]  /*f5b0*/  IMAD.MOV.U32 R12, RZ, RZ, RZ ;  /* 0x000000ffff0c7224 */ /* 0x000fe400078e00ff */
[----:B------:R-:W-:Y:S02]  /*f5c0*/  IMAD.U32 R13, RZ, RZ, UR35 ;  /* 0x00000023ff0d7e24 */ /* 0x000fe4000f8e00ff */
[----:B------:R-:W-:Y:S01]  /*f5d0*/  IMAD.MOV.U32 R2, RZ, RZ, R0 ;  /* 0x000000ffff027224 */ /* 0x000fe200078e0000 */
[----:B--2---:R-:W-:-:S02]  /*f5e0*/  LEA R6, R4, UR20, 0x8 ;  /* 0x0000001404067c11 */ /* 0x004fc4000f8e40ff */
[----:B---3--:R-:W-:Y:S01]  /*f5f0*/  LEA R4, R3, UR29, 0x2 ;  /* 0x0000001d03047c11 */ /* 0x008fe2000f8e10ff */
[----:B------:R-:W-:-:S04]  /*f600*/  IMAD.MOV.U32 R3, RZ, RZ, R8 ;  /* 0x000000ffff037224 */ /* 0x000fc800078e0008 */
[----:B------:R-:W-:-:S07]  /*f610*/  IMAD.SHL.U32 R7, R4, 0x10, RZ ;  /* 0x0000001004077824 */ /* 0x000fce00078e00ff */
.L_x_309:
[----:B------:R-:W0:Y:S01]  /*f620*/  S2R R5, SR_CgaCtaId ;  /* 0x0000000000057919 */ /* 0x000e220000008800 */
[----:B------:R-:W-:-:S04]  /*f630*/  MOV R4, 0x400 ;  /* 0x0000040000047802 */ /* 0x000fc80000000f00 */
[----:B0-----:R-:W-:Y:S02]  /*f640*/  LEA R10, R5, R4, 0x18 ;  /* 0x00000004050a7211 */ /* 0x001fe400078ec0ff */
[----:B------:R-:W-:Y:S01]  /*f650*/  SHF.L.U32 R4, R2, 0x1f, RZ ;  /* 0x0000001f02047819 */ /* 0x000fe200000006ff */
[----:B------:R-:W0:Y:S02]  /*f660*/  @!P3 LDC R5, c[0x0][0x500] ;  /* 0x00014000ff05bb82 */ /* 0x000e240000000800 */
[----:B------:R-:W-:-:S04]  /*f670*/  IMAD R11, R3, 0x8, R10 ;  /* 0x00000008030b7824 */ /* 0x000fc800078e020a */
[----:B------:R-:W1:Y:S02]  /*f680*/  SYNCS.PHASECHK.TRANS64.TRYWAIT P1, [R11+URZ+0x28], R4 ;  /* 0x000028040b0075a7 */ /* 0x000e64000802017f */
[----:B-1----:R-:W-:Y:S05]  /*f690*/  @!P1 BRA `(.L_x_306) ;  /* 0x00000010001c9947 */ /* 0x002fea0003800000 */
.L_x_329:
[----:B------:R-:W-:Y:S01]  /*f6a0*/  UPRMT UR4, UR34, 0x9910, URZ ;  /* 0x0000991022047896 */ /* 0x000fe2000800003f */
[----:B0-----:R0:W-:Y:S03]  /*f6b0*/  @!P3 SYNCS.ARRIVE.TRANS64 RZ, [R11+URZ], R5 ;  /* 0x000000050bffb9a7 */ /* 0x0011e6000800003f */
[----:B------:R-:W-:-:S06]  /*f6c0*/  UISETP.NE.AND UP0, UPT, UR4, 0x2, UPT ;  /* 0x000000020400788c */ /* 0x000fcc000bf05270 */
[----:B------:R-:W-:-:S13]  /*f6d0*/  PLOP3.LUT P1, PT, PT, PT, UP0, 0x80, 0x0 ;  /* 0x000000000000781c */ /* 0x000fda0003f2f008 */
[----:B0-----:R-:W-:Y:S05]  /*f6e0*/  @P1 BRA `(.L_x_307) ;  /* 0x0000000000041947 */ /* 0x001fea0003800000 */
[----:B------:R-:W-:Y:S01]  /*f6f0*/  BPT.TRAP 0x1 ;  /* 0x000000040000795c */ /* 0x000fe20000300000 */
.L_x_307:
[----:B------:R-:W-:Y:S05]  /*f700*/  @P0 BRA `(.L_x_308) ;  /* 0x0000000000040947 */ /* 0x000fea0003800000 */
[----:B------:R-:W-:Y:S01]  /*f710*/  BPT.TRAP 0x1 ;  /* 0x000000040000795c */ /* 0x000fe20000300000 */
.L_x_308:
[----:B------:R-:W2:Y:S01]  /*f720*/  LDL R5, [R1+0x74] ;  /* 0x0000740001057983 */ /* 0x000ea20000100800 */
[----:B-1----:R-:W-:Y:S01]  /*f730*/  LEA R4, R3, UR29, 0x2 ;  /* 0x0000001d03047c11 */ /* 0x002fe2000f8e10ff */
[----:B------:R-:W-:Y:S01]  /*f740*/  VIADD R13, R13, 0xffffffff ;  /* 0xffffffff0d0d7836 */ /* 0x000fe20000000000 */
[----:B------:R-:W-:Y:S01]  /*f750*/  R2UR UR8, R3 ;  /* 0x00000000030872ca */ /* 0x000fe200000e0000 */
[----:B------:R-:W-:Y:S01]  /*f760*/  UIADD3 UR4, UP0, UR30, 0xf0, URZ ;  /* 0x000000f01e047890 */ /* 0x000fe2000ff1e03f */
[----:B------:R-:W-:Y:S01]  /*f770*/  R2UR UR27, R10 ;  /* 0x000000000a1b72ca */ /* 0x000fe200000e0000 */
[----:B------:R-:W-:Y:S01]  /*f780*/  IMAD.U32 R4, R4, 0x800, R10 ;  /* 0x0000080004047824 */ /* 0x000fe200078e000a */
[----:B------:R-:W-:Y:S01]  /*f790*/  R2UR UR9, R11 ;  /* 0x000000000b0972ca */ /* 0x000fe200000e0000 */
[----:B------:R-:W-:Y:S01]  /*f7a0*/  UIADD3 UR32, UP1, UR30, 0x1f0, URZ ;  /* 0x000001f01e207890 */ /* 0x000fe2000ff3e03f */
[----:B------:R-:W-:Y:S01]  /*f7b0*/  R2UR UR11, R7 ;  /* 0x00000000070b72ca */ /* 0x000fe200000e0000 */
[----:B------:R-:W-:Y:S01]  /*f7c0*/  UPRMT UR25, URZ, 0x5410, UR24 ;  /* 0x000054103f197896 */ /* 0x000fe20008000018 */
[----:B------:R-:W-:Y:S01]  /*f7d0*/  R2UR UR5, R4 ;  /* 0x00000000040572ca */ /* 0x000fe200000e0000 */
[----:B------:R-:W-:Y:S01]  /*f7e0*/  VIADD R3, R3, 0x1 ;  /* 0x0000000103037836 */ /* 0x000fe20000000000 */
[----:B------:R-:W-:Y:S01]  /*f7f0*/  R2UR UR10, R12 ;  /* 0x000000000c0a72ca */ /* 0x000fe200000e0000 */
[----:B------:R-:W-:Y:S01]  /*f800*/  UPRMT UR36, URZ, 0x5410, UR23 ;  /* 0x000054103f247896 */ /* 0x000fe20008000017 */
[----:B------:R-:W-:Y:S01]  /*f810*/  R2UR UR28, R6 ;  /* 0x00000000061c72ca */ /* 0x000fe200000e0000 */
[----:B------:R-:W-:Y:S01]  /*f820*/  ULEA UR8, UR8, UR21, 0xf ;  /* 0x0000001508087291 */ /* 0x000fe2000f8e783f */
[----:B------:R-:W-:Y:S01]  /*f830*/  ISETP.GT.AND P4, PT, R13, 0x1, PT ;  /* 0x000000010d00780c */ /* 0x000fe20003f84270 */
[----:B------:R-:W-:Y:S01]  /*f840*/  UIADD3.X UR33, URZ, UR31, URZ, UP1, !UPT ;  /* 0x0000001f3f217290 */ /* 0x000fe20008ffe43f */
[C---:B------:R-:W-:Y:S01]  /*f850*/  ISETP.NE.AND P1, PT, R3.reuse, 0x5, PT ;  /* 0x000000050300780c */ /* 0x040fe20003f25270 */
[----:B------:R-:W-:Y:S01]  /*f860*/  UIADD3 UR27, UR27, 0xa180, UR8 ;  /* 0x0000a1801b1b7890 */ /* 0x000fe2000fffe008 */
[----:B------:R-:W-:Y:S01]  /*f870*/  VIADD R12, R12, 0x80 ;  /* 0x000000800c0c7836 */ /* 0x000fe20000000000 */
[----:B------:R-:W-:Y:S01]  /*f880*/  UMOV UR6, 0x0 ;  /* 0x0000000000067882 */ /* 0x000fe20000000000 */
[----:B------:R-:W-:Y:S01]  /*f890*/  UMOV UR7, 0x10000000 ;  /* 0x1000000000077882 */ /* 0x000fe20000000000 */
[----:B------:R-:W-:Y:S01]  /*f8a0*/  UIADD3 UR26, UR5, 0x180, URZ ;  /* 0x00000180051a7890 */ /* 0x000fe2000fffe03f */
[----:B------:R-:W-:Y:S01]  /*f8b0*/  SEL R3, R3, RZ, P1 ;  /* 0x000000ff03037207 */ /* 0x000fe20000800000 */
[----:B------:R-:W-:-:S05]  /*f8c0*/  UIADD3.X UR5, URZ, UR31, URZ, UP0, !UPT ;  /* 0x0000001f3f057290 */ /* 0x000fca00087fe43f */
[----:B------:R-:W-:Y:S01]  /*f8d0*/  UMOV UR8, UR26 ;  /* 0x0000001a00087c82 */ /* 0x000fe20008000000 */
[----:B--2---:R-:W-:Y:S02]  /*f8e0*/  R2UR UR12, R5 ;  /* 0x00000000050c72ca */ /* 0x004fe400000e0000 */
[----:B------:R-:W-:-:S04]  /*f8f0*/  SEL R5, RZ, 0x1, P1 ;  /* 0x00000001ff057807 */ /* 0x000fc80000800000 */
[----:B------:R-:W-:-:S07]  /*f900*/  LOP3.LUT R2, R2, R5, RZ, 0x3c, !PT ;  /* 0x0000000502027212 */ /* 0x000fce00078e3cff */
[----:B------:R0:W-:Y:S02]  /*f910*/  UTMALDG.3D.MULTICAST [UR8], [UR4], UR25, desc[UR6] ;  /* 0x00000608040073b4 */ /* 0x0001e40008011819 */
[----:B0-----:R-:W-:Y:S01]  /*f920*/  UMOV UR8, UR27 ;  /* 0x0000001b00087c82 */ /* 0x001fe20008000000 */
[----:B------:R-:W-:Y:S02]  /*f930*/  UMOV UR11, UR28 ;  /* 0x0000001c000b7c82 */ /* 0x000fe40008000000 */
[----:B------:R0:W-:Y:S02]  /*f940*/  UTMALDG.3D.MULTICAST [UR8], [UR32], UR36, desc[UR6] ;  /* 0x00000608200073b4 */ /* 0x0001e40008011824 */
[----:B0-----:R-:W-:Y:S05]  /*f950*/  @P4 BRA `(.L_x_309) ;  /* 0xfffffffc00304947 */ /* 0x001fea000383ffff */
.L_x_305:
[----:B------:R-:W-:Y:S05]  /*f960*/  BSYNC B1 ;  /* 0x0000000000017941 */ /* 0x000fea0003800000 */
.L_x_304:
[----:B------:R-:W2:Y:S01]  /*f970*/  LDL.LU R15, [R1+0x7c] ;  /* 0x00007c00010f7983 */ /* 0x000ea20000300800 */
[----:B------:R-:W-:Y:S01]  /*f980*/  LOP3.LUT P5, RZ, R9, 0xff, RZ, 0xc0, !PT ;  /* 0x000000ff09ff7812 */ /* 0x000fe200078ac0ff */
[----:B------:R-:W-:Y:S01]  /*f990*/  VIADD R8, R8, UR14 ;  /* 0x0000000e08087c36 */ /* 0x000fe20008000000 */
[----:B------:R-:W-:Y:S01]  /*f9a0*/  UISETP.GE.U32.AND UP0, UPT, UR14, 0x5, UPT ;  /* 0x000000050e00788c */ /* 0x000fe2000bf06070 */
[----:B------:R-:W3:Y:S01]  /*f9b0*/  LDL.LU R14, [R1+0x80] ;  /* 0x00008000010e7983 */ /* 0x000ee20000300800 */
[----:B------:R-:W-:Y:S01]  /*f9c0*/  IMAD.U32 R5, RZ, RZ, UR14 ;  /* 0x0000000eff057e24 */ /* 0x000fe2000f8e00ff */
[----:B------:R-:W-:Y:S01]  /*f9d0*/  ULDC.64 UR4, c[0x0][0x650] ;  /* 0x0001940000047ab9 */ /* 0x000fe20000000a00 */
[----:B------:R-:W-:Y:S01]  /*f9e0*/  ISETP.GT.U32.AND P1, PT, R8, 0x4, PT ;  /* 0x000000040800780c */ /* 0x000fe20003f24070 */
[----:B------:R-:W-:Y:S01]  /*f9f0*/  BSSY B1, `(.L_x_310) ;  /* 0x0000072000017945 */ /* 0x000fe20003800000 */
[----:B------:R-:W-:Y:S02]  /*fa00*/  PLOP3.LUT P4, PT, PT, PT, UP0, 0x80, 0x0 ;  /* 0x000000000000781c */ /* 0x000fe40003f8f008 */
[----:B------:R-:W-:-:S02]  /*fa10*/  ISETP.LT.U32.AND P1, PT, R5, 0x5, P1 ;  /* 0x000000050500780c */ /* 0x000fc40000f21070 */
[----:B------:R-:W-:Y:S01]  /*fa20*/  PRMT R9, RZ, 0x7610, R9 ;  /* 0x00007610ff097816 */ /* 0x000fe20000000009 */
[----:B------:R-:W0:Y:S01]  /*fa30*/  @P5 S2R R3, SR_CgaCtaId ;  /* 0x0000000000035919 */ /* 0x000e220000008800 */
[----:B------:R-:W-:-:S04]  /*fa40*/  @P5 MOV R2, 0x400 ;  /* 0x0000040000025802 */ /* 0x000fc80000000f00 */
[----:B0-----:R-:W-:Y:S01]  /*fa50*/  @P5 LEA R4, R3, R2, 0x18 ;  /* 0x0000000203045211 */ /* 0x001fe200078ec0ff */
[----:B------:R-:W-:-:S03]  /*fa60*/  IMAD.WIDE.U32 R2, R8, -0x33333333, RZ ;  /* 0xcccccccd08027825 */ /* 0x000fc600078e00ff */
[----:B------:R0:W-:Y:S02]  /*fa70*/  @P5 SYNCS.ARRIVE.TRANS64.A1T0 RZ, [R4+URZ+0x88], RZ ;  /* 0x000088ff04ff59a7 */ /* 0x0001e4000810003f */
[----:B------:R-:W-:Y:S02]  /*fa80*/  SHF.R.U32.HI R5, RZ, 0x2, R3 ;  /* 0x00000002ff057819 */ /* 0x000fe40000011603 */
[----:B------:R-:W-:Y:S02]  /*fa90*/  SEL R3, RZ, 0x1, !P1 ;  /* 0x00000001ff037807 */ /* 0x000fe40004800000 */
[----:B------:R-:W-:Y:S01]  /*faa0*/  PRMT R2, RZ, 0x7610, R2 ;  /* 0x00007610ff027816 */ /* 0x000fe20000000002 */
[----:B------:R-:W-:Y:S01]  /*fab0*/  IMAD R8, R5, -0x5, R8 ;  /* 0xfffffffb05087824 */ /* 0x000fe200078e0208 */
[----:B------:R-:W-:Y:S01]  /*fac0*/  LOP3.LUT R0, R0, R3, RZ, 0x3c, !PT ;  /* 0x0000000300007212 */ /* 0x000fe200078e3cff */
[----:B0-----:R-:W-:Y:S02]  /*fad0*/  IMAD.MOV.U32 R4, RZ, RZ, -0x1 ;  /* 0xffffffffff047424 */ /* 0x001fe400078e00ff */
[----:B------:R-:W-:Y:S01]  /*fae0*/  IMAD.MOV.U32 R3, RZ, RZ, -0x1 ;  /* 0xffffffffff037424 */ /* 0x000fe200078e00ff */
[----:B------:R-:W-:Y:S01]  /*faf0*/  @P4 LOP3.LUT R0, R0, 0x1, R5, 0x78, !PT ;  /* 0x0000000100004812 */ /* 0x000fe200078e7805 */
[----:B------:R-:W-:Y:S01]  /*fb00*/  IMAD.MOV.U32 R5, RZ, RZ, -0x1 ;  /* 0xffffffffff057424 */ /* 0x000fe200078e00ff */
[----:B---3--:R-:W-:-:S04]  /*fb10*/  IADD3 R14, P5, R14, UR16, RZ ;  /* 0x000000100e0e7c10 */ /* 0x008fc8000ffbe0ff */
[----:B--2---:R-:W-:Y:S01]  /*fb20*/  IADD3.X R15, R15, UR13, RZ, P5, !PT ;  /* 0x0000000d0f0f7c10 */ /* 0x004fe2000affe4ff */
[----:B------:R0:W-:Y:S01]  /*fb30*/  STL [R1+0x80], R14 ;  /* 0x0000800e01007387 */ /* 0x0001e20000100800 */
[----:B------:R-:W-:-:S03]  /*fb40*/  ISETP.GE.U32.AND P1, PT, R14, UR4, PT ;  /* 0x000000040e007c0c */ /* 0x000fc6000bf26070 */
[----:B------:R0:W-:Y:S01]  /*fb50*/  STL [R1+0x7c], R15 ;  /* 0x00007c0f01007387 */ /* 0x0001e20000100800 */
[----:B------:R-:W-:-:S03]  /*fb60*/  ISETP.GE.U32.AND.EX P1, PT, R15, UR5, PT, P1 ;  /* 0x000000050f007c0c */ /* 0x000fc6000bf26110 */
[----:B------:R0:W-:Y:S04]  /*fb70*/  STL [R1+0x84], R5 ;  /* 0x0000840501007387 */ /* 0x0001e80000100800 */
[----:B------:R0:W-:Y:S04]  /*fb80*/  STL [R1+0x88], R4 ;  /* 0x0000880401007387 */ /* 0x0001e80000100800 */
[----:B------:R0:W-:Y:S02]  /*fb90*/  STL [R1+0x74], R3 ;  /* 0x0000740301007387 */ /* 0x0001e40000100800 */
[----:B------:R-:W-:Y:S05]  /*fba0*/  @P1 BRA `(.L_x_311) ;  /* 0x0000000400581947 */ /* 0x000fea0003800000 */
[----:B------:R-:W-:Y:S01]  /*fbb0*/  ULDC.64 UR4, c[0x0][0x628] ;  /* 0x00018a0000047ab9 */ /* 0x000fe20000000a00 */
[----:B------:R-:W1:Y:S01]  /*fbc0*/  S2R R12, SR_CTAID.X ;  /* 0x00000000000c7919 */ /* 0x000e620000002500 */
[----:B------:R-:W-:Y:S01]  /*fbd0*/  ISETP.NE.U32.AND P1, PT, RZ, UR4, PT ;  /* 0x00000004ff007c0c */ /* 0x000fe2000bf25070 */
[----:B------:R-:W-:Y:S01]  /*fbe0*/  ULDC UR7, c[0x0][0x630] ;  /* 0x00018c0000077ab9 */ /* 0x000fe20000000800 */
[----:B------:R-:W-:Y:S01]  /*fbf0*/  IMAD.MOV.U32 R2, RZ, RZ, R14 ;  /* 0x000000ffff027224 */ /* 0x000fe200078e000e */
[----:B------:R-:W2:Y:S01]  /*fc00*/  S2R R10, SR_CTAID.Y ;  /* 0x00000000000a7919 */ /* 0x000ea20000002600 */
[----:B------:R-:W-:Y:S01]  /*fc10*/  ISETP.NE.AND.EX P1, PT, RZ, UR5, PT, P1 ;  /* 0x00000005ff007c0c */ /* 0x000fe2000bf25310 */
[----:B0-----:R-:W-:-:S12]  /*fc20*/  IMAD.MOV.U32 R3, RZ, RZ, R15 ;  /* 0x000000ffff037224 */ /* 0x001fd800078e000f */
[----:B------:R-:W-:Y:S05]  /*fc30*/  @!P1 BRA `(.L_x_312) ;  /* 0x0000000000289947 */ /* 0x000fea0003800000 */
[----:B------:R-:W-:Y:S02]  /*fc40*/  ULDC UR6, c[0x0][0x634] ;  /* 0x00018d0000067ab9 */ /* 0x000fe40000000800 */
[----:B------:R-:W-:-:S05]  /*fc50*/  IADD3 R7, P1, R14, UR6, RZ ;  /* 0x000000060e077c10 */ /* 0x000fca000ff3e0ff */
[----:B------:R-:W-:-:S04]  /*fc60*/  IMAD.X R11, RZ, RZ, R15, P1 ;  /* 0x000000ffff0b7224 */ /* 0x000fc800008e060f */
[----:B------:R-:W-:-:S04]  /*fc70*/  IMAD.WIDE.U32 R4, R11, UR4, RZ ;  /* 0x000000040b047c25 */ /* 0x000fc8000f8e00ff */
[----:B------:R-:W-:-:S04]  /*fc80*/  IMAD.WIDE.U32 R4, P1, R7, UR5, R4 ;  /* 0x0000000507047c25 */ /* 0x000fc8000f820004 */
[----:B------:R-:W-:-:S04]  /*fc90*/  IMAD.WIDE.U32 R6, R7, UR4, RZ ;  /* 0x0000000407067c25 */ /* 0x000fc8000f8e00ff */
[----:B------:R-:W-:Y:S01]  /*fca0*/  IMAD.X R3, RZ, RZ, RZ, P1 ;  /* 0x000000ffff037224 */ /* 0x000fe200008e06ff */
[----:B------:R-:W-:Y:S01]  /*fcb0*/  IADD3 RZ, P1, R7, R4, RZ ;  /* 0x0000000407ff7210 */ /* 0x000fe20007f3e0ff */
[----:B------:R-:W-:-:S04]  /*fcc0*/  IMAD.MOV.U32 R2, RZ, RZ, R5 ;  /* 0x000000ffff027224 */ /* 0x000fc800078e0005 */
[----:B------:R-:W-:-:S08]  /*fcd0*/  IMAD.WIDE.U32.X R2, R11, UR5, R2, P1 ;  /* 0x000000050b027c25 */ /* 0x000fd000088e0402 */
.L_x_312:
[--C-:B------:R-:W-:Y:S01]  /*fce0*/  SHF.R.U64 R11, R2, UR7, R3.reuse ;  /* 0x00000007020b7c19 */ /* 0x100fe20008001203 */
[----:B------:R-:W-:Y:S01]  /*fcf0*/  ULDC.64 UR4, c[0x0][0x620] ;  /* 0x0001880000047ab9 */ /* 0x000fe20000000a00 */
[----:B------:R-:W-:Y:S01]  /*fd00*/  SHF.R.U32.HI R2, RZ, UR7, R3 ;  /* 0x00000007ff027c19 */ /* 0x000fe20008011603 */
[----:B------:R-:W-:Y:S01]  /*fd10*/  IMAD.MOV.U32 R3, RZ, RZ, R15 ;  /* 0x000000ffff037224 */ /* 0x000fe200078e000f */
[----:B------:R-:W-:Y:S01]  /*fd20*/  IADD3 R5, P1, RZ, -R11, RZ ;  /* 0x8000000bff057210 */ /* 0x000fe20007f3e0ff */
[----:B------:R-:W0:Y:S01]  /*fd30*/  LDC R7, c[0x0][0x144] ;  /* 0x00005100ff077b82 */ /* 0x000e220000000800 */
[----:B-1----:R-:W-:Y:S01]  /*fd40*/  I2FP.F32.U32 R6, R12 ;  /* 0x0000000c00067245 */ /* 0x002fe20000201000 */
[----:B------:R-:W-:Y:S01]  /*fd50*/  ULDC.64 UR8, c[0x0][0x640] ;  /* 0x0001900000087ab9 */ /* 0x000fe20000000a00 */
[----:B------:R-:W-:Y:S01]  /*fd60*/  ULDC UR6, c[0x0][0x608] ;  /* 0x0001820000067ab9 */ /* 0x000fe20000000800 */
[----:B------:R-:W-:Y:S01]  /*fd70*/  IMAD.X R2, RZ, RZ, ~R2, P1 ;  /* 0x000000ffff027224 */ /* 0x000fe200008e0e02 */
[----:B------:R-:W-:-:S03]  /*fd80*/  ISETP.NE.U32.AND P1, PT, RZ, UR8, PT ;  /* 0x00000008ff007c0c */ /* 0x000fc6000bf25070 */
[----:B------:R-:W-:Y:S01]  /*fd90*/  IMAD R4, R2, UR4, RZ ;  /* 0x0000000402047c24 */ /* 0x000fe2000f8e02ff */
[----:B------:R-:W1:Y:S01]  /*fda0*/  LDC R15, c[0x0][0x148] ;  /* 0x00005200ff0f7b82 */ /* 0x000e620000000800 */
[----:B------:R-:W-:Y:S01]  /*fdb0*/  IMAD.MOV.U32 R2, RZ, RZ, R14 ;  /* 0x000000ffff027224 */ /* 0x000fe200078e000e */
[----:B------:R-:W-:-:S03]  /*fdc0*/  ISETP.NE.AND.EX P1, PT, RZ, UR9, PT, P1 ;  /* 0x00000009ff007c0c */ /* 0x000fc6000bf25310 */
[----:B------:R-:W-:Y:S01]  /*fdd0*/  IMAD.WIDE.U32 R2, R5, UR4, R2 ;  /* 0x0000000405027c25 */ /* 0x000fe2000f8e0002 */
[----:B------:R-:W-:-:S03]  /*fde0*/  ULDC UR4, c[0x0][0x150] ;  /* 0x0000540000047ab9 */ /* 0x000fc60000000800 */
[----:B------:R-:W-:Y:S01]  /*fdf0*/  FMUL R6, R6, UR4 ;  /* 0x0000000406067c20 */ /* 0x000fe20008400000 */
[----:B------:R-:W-:Y:S01]  /*fe00*/  IMAD R5, R5, UR5, R4 ;  /* 0x0000000505057c24 */ /* 0x000fe2000f8e0204 */
[----:B------:R-:W-:Y:S01]  /*fe10*/  ULDC UR4, c[0x0][0x618] ;  /* 0x0001860000047ab9 */ /* 0x000fe20000000800 */
[----:B------:R-:W-:Y:S02]  /*fe20*/  ULDC UR5, c[0x0][0x154] ;  /* 0x0000550000057ab9 */ /* 0x000fe40000000800 */
[----:B------:R-:W-:Y:S01]  /*fe30*/  IMAD.IADD R3, R3, 0x1, R5 ;  /* 0x0000000103037824 */ /* 0x000fe200078e0205 */
[----:B------:R-:W3:Y:S04]  /*fe40*/  F2I.U32.TRUNC.NTZ R6, R6 ;  /* 0x0000000600067305 */ /* 0x000ee8000020f000 */
[----:B------:R-:W-:-:S02]  /*fe50*/  SHF.R.U64 R13, R2, UR4, R3 ;  /* 0x00000004020d7c19 */ /* 0x000fc40008001203 */
[----:B--2---:R-:W-:-:S05]  /*fe60*/  I2FP.F32.U32 R2, R10 ;  /* 0x0000000a00027245 */ /* 0x004fca0000201000 */
[----:B------:R-:W-:Y:S01]  /*fe70*/  FMUL R4, R2, UR5 ;  /* 0x0000000502047c20 */ /* 0x000fe20008400000 */
[----:B------:R-:W-:Y:S01]  /*fe80*/  SHF.R.U32.HI R2, RZ, UR4, R3 ;  /* 0x00000004ff027c19 */ /* 0x000fe20008011603 */
[----:B------:R-:W-:Y:S02]  /*fe90*/  ULDC UR4, c[0x0][0x658] ;  /* 0x0001960000047ab9 */ /* 0x000fe40000000800 */
[----:B------:R2:W4:Y:S01]  /*fea0*/  F2I.U32.TRUNC.NTZ R18, R4 ;  /* 0x0000000400127305 */ /* 0x000522000020f000 */
[----:B------:R-:W-:Y:S01]  /*feb0*/  SHF.R.U64 R16, R13, UR6, R2 ;  /* 0x000000060d107c19 */ /* 0x000fe20008001202 */
[----:B---3--:R-:W-:Y:S01]  /*fec0*/  IMAD.MOV R6, RZ, RZ, -R6 ;  /* 0x000000ffff067224 */ /* 0x008fe200078e0a06 */
[----:B------:R-:W-:-:S03]  /*fed0*/  SHF.R.U32.HI R3, RZ, UR6, R2 ;  /* 0x00000006ff037c19 */ /* 0x000fc60008011602 */
[----:B0-----:R-:W-:Y:S01]  /*fee0*/  IMAD R12, R7, R6, R12 ;  /* 0x00000006070c7224 */ /* 0x001fe200078e020c */
[--C-:B------:R-:W-:Y:S02]  /*fef0*/  SHF.R.U64 R14, R16, UR4, R3.reuse ;  /* 0x00000004100e7c19 */ /* 0x100fe40008001203 */
[----:B------:R-:W-:-:S03]  /*ff00*/  SHF.R.U32.HI R3, RZ, UR4, R3 ;  /* 0x00000004ff037c19 */ /* 0x000fc60008011603 */
[----:B------:R-:W-:Y:S01]  /*ff10*/  IMAD.MOV.U32 R2, RZ, RZ, R14 ;  /* 0x000000ffff027224 */ /* 0x000fe200078e000e */
[----:B--2-4-:R-:W-:Y:S06]  /*ff20*/  @!P1 BRA `(.L_x_313) ;  /* 0x0000000000289947 */ /* 0x014fec0003800000 */
        /* <DEDUP_REMOVED lines=10> */
.L_x_313:
[----:B------:R-:W-:Y:S01]  /*ffd0*/  ULDC UR4, c[0x0][0x648] ;  /* 0x0001920000047ab9 */ /* 0x000fe20000000800 */
[----:B------:R-:W-:Y:S01]  /*ffe0*/  IMAD.MOV R18, RZ, RZ, -R18 ;  /* 0x000000ffff127224 */ /* 0x000fe200078e0a12 */
[----:B------:R-:W-:Y:S01]  /*fff0*/  SHF.R.U64 R3, R2, UR4, R3 ;  /* 0x0000000402037c19 */ /* 0x000fe20008001203 */
[----:B------:R-:W-:Y:S01]  /*10000*/  ULDC UR4, c[0x0][0x638] ;  /* 0x00018e0000047ab9 */ /* 0x000fe20000000800 */
[----:B------:R-:W-:Y:S01]  /*10010*/  LOP3.LUT R2, R16, UR22, RZ, 0xc0, !PT ;  /* 0x0000001610027c12 */ /* 0x000fe2000f8ec0ff */
[----:B-1----:R-:W-:Y:S01]  /*10020*/  @P2 IMAD R12, R15, R18, R10 ;  /* 0x000000120f0c2224 */ /* 0x002fe200078e020a */
[----:B------:R-:W-:Y:S01]  /*10030*/  LOP3.LUT R13, R13, UR18, RZ, 0xc0, !PT ;  /* 0x000000120d0d7c12 */ /* 0x000fe2000f8ec0ff */
[----:B------:R-:W-:Y:S01]  /*10040*/  IMAD.MOV R5, RZ, RZ, -R3 ;  /* 0x000000ffff057224 */ /* 0x000fe200078e0a03 */
[----:B------:R-:W-:Y:S01]  /*10050*/  ULDC UR5, c[0x0][0x610] ;  /* 0x0001840000057ab9 */ /* 0x000fe20000000800 */
[----:B------:R-:W-:Y:S02]  /*10060*/  IMAD R3, R3, UR19, R2 ;  /* 0x0000001303037c24 */ /* 0x000fe4000f8e0202 */
[----:B------:R-:W-:Y:S01]  /*10070*/  IMAD R14, R5, UR4, R14 ;  /* 0x00000004050e7c24 */ /* 0x000fe2000f8e020e */
[----:B------:R-:W-:Y:S01]  /*10080*/  ULDC UR4, c[0x0][0x600] ;  /* 0x0001800000047ab9 */ /* 0x000fe20000000800 */
[----:B------:R-:W-:-:S02]  /*10090*/  IMAD R3, R3, UR5, R12 ;  /* 0x0000000503037c24 */ /* 0x000fc4000f8e020c */
[----:B------:R-:W-:Y:S02]  /*100a0*/  IMAD R14, R14, UR4, R13 ;  /* 0x000000040e0e7c24 */ /* 0x000fe4000f8e020d */
[----:B------:R-:W-:-:S03]  /*100b0*/  IMAD.MOV.U32 R2, RZ, RZ, 0x1 ;  /* 0x00000001ff027424 */ /* 0x000fc600078e00ff */
[----:B------:R-:W-:Y:S02]  /*100c0*/  SEL R4, R14, R3, !P2 ;  /* 0x000000030e047207 */ /* 0x000fe40005000000 */
[----:B------:R-:W-:-:S03]  /*100d0*/  SEL R3, R3, R14, !P2 ;  /* 0x0000000e03037207 */ /* 0x000fc60005000000 */
[----:B------:R1:W-:Y:S04]  /*100e0*/  STL [R1+0x88], R4 ;  /* 0x0000880401007387 */ /* 0x0003e80000100800 */
[----:B------:R1:W-:Y:S04]  /*100f0*/  STL [R1+0x74], R11 ;  /* 0x0000740b01007387 */ /* 0x0003e80000100800 */
[----:B------:R1:W-:Y:S02]  /*10100*/  STL [R1+0x84], R3 ;  /* 0x0000840301007387 */ /* 0x0003e40000100800 */
.L_x_311:
[----:B------:R-:W-:Y:S05]  /*10110*/  BSYNC B1 ;  /* 0x0000000000017941 */ /* 0x000fea0003800000 */
.L_x_310:
[----:B------:R-:W-:-:S13]  /*10120*/  LOP3.LUT P1, RZ, R2, 0xff, RZ, 0xc0, !PT ;  /* 0x000000ff02ff7812 */ /* 0x000fda000782c0ff */
[----:B------:R-:W-:Y:S05]  /*10130*/  @P1 BRA `(.L_x_314) ;  /* 0xfffffff000f81947 */ /* 0x000fea000383ffff */
[----:B------:R-:W-:Y:S05]  /*10140*/  BSYNC B0 ;  /* 0x0000000000007941 */ /* 0x000fea0003800000 */
.L_x_302:
[----:B------:R-:W-:-:S03]  /*10150*/  UMOV UR4, 0xffffffff ;  /* 0xffffffff00047882 */ /* 0x000fc60000000000 */
[----:B------:R-:W-:Y:S05]  /*10160*/  BRA.DIV UR4, `(.L_x_315) ;  /* 0x00000006047c7947 */ /* 0x000fea000b800000 */
[----:B------:R-:W-:-:S13]  /*10170*/  ELECT P0, URZ, PT ;  /* 0x00000000003f782f */ /* 0x000fda0003800000 */
.L_x_332:
[----:B------:R-:W-:Y:S04]  /*10180*/  BSSY B0, `(.L_x_316) ;  /* 0x0000035000007945 */ /* 0x000fe80003800000 */
[----:B------:R-:W-:Y:S05]  /*10190*/  @!P0 BRA `(.L_x_317) ;  /* 0x0000000000cc8947 */ /* 0x000fea0003800000 */
[----:B------:R-:W-:-:S04]  /*101a0*/  ULOP3.LUT UR4, UR15, 0x2, URZ, 0xfc, !UPT ;  /* 0x000000020f047892 */ /* 0x000fc8000f8efc3f */
[----:B------:R-:W-:-:S06]  /*101b0*/  UISETP.NE.AND UP0, UPT, UR4, 0x3, UPT ;  /* 0x000000030400788c */ /* 0x000fcc000bf05270 */
[----:B------:R-:W-:-:S13]  /*101c0*/  PLOP3.LUT P0, PT, PT, PT, UP0, 0x80, 0x0 ;  /* 0x000000000000781c */ /* 0x000fda0003f0f008 */
[----:B------:R-:W-:Y:S05]  /*101d0*/  @!P0 BRA `(.L_x_318) ;  /* 0x0000000000048947 */ /* 0x000fea0003800000 */
[----:B------:R-:W-:Y:S01]  /*101e0*/  BPT.TRAP 0x1 ;  /* 0x000000040000795c */ /* 0x000fe20000300000 */
.L_x_318:
[----:B01----:R-:W0:Y:S01]  /*101f0*/  S2R R3, SR_CgaCtaId ;  /* 0x0000000000037919 */ /* 0x003e220000008800 */
[----:B------:R-:W-:-:S04]  /*10200*/  MOV R2, 0x400 ;  /* 0x0000040000027802 */ /* 0x000fc80000000f00 */
[----:B0-----:R-:W-:Y:S02]  /*10210*/  LEA R3, R3, R2, 0x18 ;  /* 0x0000000203037211 */ /* 0x001fe400078ec0ff */
[----:B------:R-:W-:-:S03]  /*10220*/  SHF.L.U32 R2, R0, 0x1f, RZ ;  /* 0x0000001f00027819 */ /* 0x000fc600000006ff */
[----:B------:R-:W-:-:S04]  /*10230*/  VIADD R3, R3, 0x28 ;  /* 0x0000002803037836 */ /* 0x000fc80000000000 */
[C---:B------:R-:W-:Y:S02]  /*10240*/  IMAD R7, R8.reuse, 0x8, R3 ;  /* 0x0000000808077824 */ /* 0x040fe400078e0203 */
[----:B------:R-:W-:Y:S02]  /*10250*/  VIADD R8, R8, 0x1 ;  /* 0x0000000108087836 */ /* 0x000fe40000000000 */
[----:B------:R-:W0:Y:S03]  /*10260*/  SYNCS.PHASECHK.TRANS64.TRYWAIT P0, [R7+URZ], R2 ;  /* 0x00000002070075a7 */ /* 0x000e26000800017f */
[----:B------:R-:W-:-:S04]  /*10270*/  ISETP.NE.AND P1, PT, R8, 0x5, PT ;  /* 0x000000050800780c */ /* 0x000fc80003f25270 */
[----:B------:R-:W-:Y:S02]  /*10280*/  SEL R5, RZ, 0x1, P1 ;  /* 0x00000001ff057807 */ /* 0x000fe40000800000 */
[----:B------:R-:W-:Y:S02]  /*10290*/  SEL R8, R8, RZ, P1 ;  /* 0x000000ff08087207 */ /* 0x000fe40000800000 */
[----:B------:R-:W-:-:S03]  /*102a0*/  LOP3.LUT R5, R0, R5, RZ, 0x3c, !PT ;  /* 0x0000000500057212 */ /* 0x000fc600078e3cff */
[----:B------:R-:W-:Y:S01]  /*102b0*/  IMAD R9, R8, 0x8, R3 ;  /* 0x0000000808097824 */ /* 0x000fe200078e0203 */
[----:B------:R-:W-:Y:S01]  /*102c0*/  SHF.L.U32 R4, R5, 0x1f, RZ ;  /* 0x0000001f05047819 */ /* 0x000fe200000006ff */
[----:B0-----:R-:W-:Y:S06]  /*102d0*/  @!P0 BRA `(.L_x_319) ;  /* 0x0000000400448947 */ /* 0x001fec0003800000 */
.L_x_333:
[----:B------:R-:W1:Y:S01]  /*102e0*/  SYNCS.PHASECHK.TRANS64.TRYWAIT P0, [R9+URZ], R4 ;  /* 0x00000004090075a7 */ /* 0x000e62000800017f */
[----:B------:R-:W-:-:S05]  /*102f0*/  VIADD R0, R8, 0x1 ;  /* 0x0000000108007836 */ /* 0x000fca0000000000 */
[----:B------:R-:W-:-:S04]  /*10300*/  ISETP.NE.AND P1, PT, R0, 0x5, PT ;  /* 0x000000050000780c */ /* 0x000fc80003f25270 */
[----:B0-----:R-:W-:Y:S02]  /*10310*/  SEL R2, RZ, 0x1, P1 ;  /* 0x00000001ff027807 */ /* 0x001fe40000800000 */
[----:B------:R-:W-:Y:S02]  /*10320*/  SEL R0, R0, RZ, P1 ;  /* 0x000000ff00007207 */ /* 0x000fe40000800000 */
[----:B------:R-:W-:-:S03]  /*10330*/  LOP3.LUT R7, R5, R2, RZ, 0x3c, !PT ;  /* 0x0000000205077212 */ /* 0x000fc600078e3cff */
[----:B------:R-:W-:Y:S01]  /*10340*/  IMAD R6, R0, 0x8, R3 ;  /* 0x0000000800067824 */ /* 0x000fe200078e0203 */
[----:B------:R-:W-:Y:S01]  /*10350*/  SHF.L.U32 R5, R7, 0x1f, RZ ;  /* 0x0000001f07057819 */ /* 0x000fe200000006ff */
[----:B-1----:R-:W-:Y:S06]  /*10360*/  @!P0 BRA `(.L_x_320) ;  /* 0x0000000400348947 */ /* 0x002fec0003800000 */
.L_x_334:
[----:B------:R-:W1:Y:S01]  /*10370*/  SYNCS.PHASECHK.TRANS64.TRYWAIT P0, [R6+URZ], R5 ;  /* 0x00000005060075a7 */ /* 0x000e62000800017f */
[----:B------:R-:W-:-:S05]  /*10380*/  VIADD R0, R0, 0x1 ;  /* 0x0000000100007836 */ /* 0x000fca0000000000 */
[----:B------:R-:W-:-:S04]  /*10390*/  ISETP.NE.AND P1, PT, R0, 0x5, PT ;  /* 0x000000050000780c */ /* 0x000fc80003f25270 */
[----:B------:R-:W-:Y:S02]  /*103a0*/  SEL R2, RZ, 0x1, P1 ;  /* 0x00000001ff027807 */ /* 0x000fe40000800000 */
[----:B------:R-:W-:Y:S02]  /*103b0*/  SEL R0, R0, RZ, P1 ;  /* 0x000000ff00007207 */ /* 0x000fe40000800000 */
[----:B------:R-:W-:-:S03]  /*103c0*/  LOP3.LUT R7, R7, R2, RZ, 0x3c, !PT ;  /* 0x0000000207077212 */ /* 0x000fc600078e3cff */
[----:B0-----:R-:W-:Y:S01]  /*103d0*/  IMAD R9, R0, 0x8, R3 ;  /* 0x0000000800097824 */ /* 0x001fe200078e0203 */
[----:B------:R-:W-:Y:S01]  /*103e0*/  SHF.L.U32 R4, R7, 0x1f, RZ ;  /* 0x0000001f07047819 */ /* 0x000fe200000006ff */
[----:B-1----:R-:W-:Y:S06]  /*103f0*/  @!P0 BRA `(.L_x_321) ;  /* 0x0000000400248947 */ /* 0x002fec0003800000 */
.L_x_335:
[----:B------:R-:W1:Y:S01]  /*10400*/  SYNCS.PHASECHK.TRANS64.TRYWAIT P0, [R9+URZ], R4 ;  /* 0x00000004090075a7 */ /* 0x000e62000800017f */
[----:B------:R-:W-:-:S05]  /*10410*/  VIADD R0, R0, 0x1 ;  /* 0x0000000100007836 */ /* 0x000fca0000000000 */
[----:B------:R-:W-:-:S04]  /*10420*/  ISETP.NE.AND P1, PT, R0, 0x5, PT ;  /* 0x000000050000780c */ /* 0x000fc80003f25270 */
[----:B------:R-:W-:Y:S02]  /*10430*/  SEL R2, RZ, 0x1, P1 ;  /* 0x00000001ff027807 */ /* 0x000fe40000800000 */
[----:B------:R-:W-:Y:S02]  /*10440*/  SEL R0, R0, RZ, P1 ;  /* 0x000000ff00007207 */ /* 0x000fe40000800000 */
[----:B------:R-:W-:Y:S01]  /*10450*/  LOP3.LUT R2, R7, R2, RZ, 0x3c, !PT ;  /* 0x0000000207027212 */ /* 0x000fe200078e3cff */
[----:B-1----:R-:W-:Y:S06]  /*10460*/  @!P0 BRA `(.L_x_322) ;  /* 0x00000004001c8947 */ /* 0x002fec0003800000 */
.L_x_336:
[----:B------:R-:W-:Y:S01]  /*10470*/  IMAD R3, R0, 0x8, R3 ;  /* 0x0000000800037824 */ /* 0x000fe200078e0203 */
[----:B------:R-:W-:-:S07]  /*10480*/  SHF.L.U32 R0, R2, 0x1f, RZ ;  /* 0x0000001f02007819 */ /* 0x000fce00000006ff */
.L_x_323:
[----:B--2---:R2:W3:Y:S02]  /*10490*/  SYNCS.PHASECHK.TRANS64.TRYWAIT P0, [R3+URZ], R0 ;  /* 0x00000000030075a7 */ /* 0x0044e4000800017f */
[----:B---3--:R-:W-:Y:S05]  /*104a0*/  @!P0 NANOSLEEP.SYNCS 0x989680 ;  /* 0x009896800000895d */ /* 0x008fea0003900000 */
[----:B------:R-:W3:Y:S02]  /*104b0*/  @!P0 SYNCS.PHASECHK.TRANS64 P0, [R3+URZ], R0 ;  /* 0x00000000030085a7 */ /* 0x000ee4000800007f */
[----:B---3--:R-:W-:Y:S05]  /*104c0*/  @!P0 BRA `(.L_x_323) ;  /* 0xfffffffc00f08947 */ /* 0x008fea000383ffff */
.L_x_317:
[----:B------:R-:W-:Y:S05]  /*104d0*/  BSYNC B0 ;  /* 0x0000000000007941 */ /* 0x000fea0003800000 */
.L_x_316:
[----:B------:R-:W-:Y:S05]  /*104e0*/  EXIT ;  /* 0x000000000000794d */ /* 0x000fea0003800000 */
.L_x_19:
[----:B--2---:R-:W-:-:S04]  /*104f0*/  IMAD.U32 R3, RZ, RZ, UR18 ;  /* 0x00000012ff037e24 */ /* 0x004fc8000f8e00ff */
[----:B------:R2:W3:Y:S03]  /*10500*/  SYNCS.PHASECHK.TRANS64.TRYWAIT P0, [R3+URZ+-0x8], R0 ;  /* 0xfffff800030075a7 */ /* 0x0004e6000800017f */
[----:B---3--:R-:W-:Y:S05]  /*10510*/  @!P0 NANOSLEEP.SYNCS 0x989680 ;  /* 0x009896800000895d */ /* 0x008fea0003900000 */
[----:B------:R-:W3:Y:S02]  /*10520*/  @!P0 SYNCS.PHASECHK.TRANS64 P0, [R3+URZ+-0x8], R0 ;  /* 0xfffff800030085a7 */ /* 0x000ee4000800007f */
[----:B---3--:R-:W-:Y:S05]  /*10530*/  @!P0 BRA `(.L_x_19) ;  /* 0xfffffffc00ec8947 */ /* 0x008fea000383ffff */
[----:B------:R-:W-:Y:S05]  /*10540*/  BRA `(.L_x_324) ;  /* 0xffffff1000c87947 */ /* 0x000fea000383ffff */
.L_x_24:
[----:B-1----:R-:W-:-:S04]  /*10550*/  IMAD.U32 R3, RZ, RZ, UR6 ;  /* 0x00000006ff037e24 */ /* 0x002fc8000f8e00ff */
[----:B------:R1:W2:Y:S03]  /*10560*/  SYNCS.PHASECHK.TRANS64.TRYWAIT P0, [R3+URZ], R0 ;  /* 0x00000000030075a7 */ /* 0x0002a6000800017f */
[----:B--2---:R-:W-:Y:S05]  /*10570*/  @!P0 NANOSLEEP.SYNCS 0x989680 ;  /* 0x009896800000895d */ /* 0x004fea0003900000 */
[----:B------:R-:W2:Y:S02]  /*10580*/  @!P0 SYNCS.PHASECHK.TRANS64 P0, [R3+URZ], R0 ;  /* 0x00000000030085a7 */ /* 0x000ea4000800007f */
[----:B--2---:R-:W-:Y:S05]  /*10590*/  @!P0 BRA `(.L_x_24) ;  /* 0xfffffffc00ec8947 */ /* 0x004fea000383ffff */
[----:B------:R-:W-:Y:S05]  /*105a0*/  BRA `(.L_x_23) ;  /* 0xffffff1c00307947 */ /* 0x000fea000383ffff */
.L_x_30:
[----:B-----5:R2:W-:Y:S02]  /*105b0*/  STL [R1+0xa0], R0 ;  /* 0x0000a00001007387 */ /* 0x0205e40000100800 */
[----:B--2---:R-:W-:-:S04]  /*105c0*/  IMAD.U32 R0, RZ, RZ, UR9 ;  /* 0x00000009ff007e24 */ /* 0x004fc8000f8e00ff */
[----:B------:R2:W3:Y:S03]  /*105d0*/  SYNCS.PHASECHK.TRANS64.TRYWAIT P0, [R0+URZ], R229 ;  /* 0x000000e5000075a7 */ /* 0x0004e6000800017f */
[----:B---3--:R-:W-:Y:S05]  /*105e0*/  @!P0 NANOSLEEP.SYNCS 0x989680 ;  /* 0x009896800000895d */ /* 0x008fea0003900000 */
[----:B------:R2:W3:Y:S02]  /*105f0*/  @!P0 SYNCS.PHASECHK.TRANS64 P0, [R0+URZ], R229 ;  /* 0x000000e5000085a7 */ /* 0x0004e4000800007f */
[----:B--2---:R2:W5:Y:S02]  /*10600*/  LDL.LU R0, [R1+0xa0] ;  /* 0x0000a00001007983 */ /* 0x0045640000300800 */
[----:B--23--:R-:W-:Y:S05]  /*10610*/  @!P0 BRA `(.L_x_30) ;  /* 0xfffffffc00e48947 */ /* 0x00cfea000383ffff */
[----:B------:R-:W-:Y:S05]  /*10620*/  BRA `(.L_x_29) ;  /* 0xffffff2c00c87947 */ /* 0x000fea000383ffff */
.L_x_38:
[----:B---3--:R-:W-:-:S04]  /*10630*/  IMAD.U32 R25, RZ, RZ, UR18 ;  /* 0x00000012ff197e24 */ /* 0x008fc8000f8e00ff */
[----:B------:R3:W4:Y:S03]  /*10640*/  SYNCS.PHASECHK.TRANS64.TRYWAIT P0, [R25+URZ+0x8], R24 ;  /* 0x00000818190075a7 */ /* 0x000726000800017f */
[----:B----4-:R-:W-:Y:S05]  /*10650*/  @!P0 NANOSLEEP.SYNCS 0x989680 ;  /* 0x009896800000895d */ /* 0x010fea0003900000 */
[----:B------:R-:W4:Y:S02]  /*10660*/  @!P0 SYNCS.PHASECHK.TRANS64 P0, [R25+URZ+0x8], R24 ;  /* 0x00000818190085a7 */ /* 0x000f24000800007f */
[----:B----4-:R-:W-:Y:S05]  /*10670*/  @!P0 BRA `(.L_x_38) ;  /* 0xfffffffc00ec8947 */ /* 0x010fea000383ffff */
[----:B------:R-:W-:Y:S05]  /*10680*/  BRA `(.L_x_325) ;  /* 0xffffff5000f07947 */ /* 0x000fea000383ffff */
.L_x_303:
[----:B------:R-:W-:Y:S01]  /*10690*/  BSSY B1, `(.L_x_326) ;  /* 0x0000006000017945 */ /* 0x000fe20003800000 */
[----:B------:R-:W-:-:S07]  /*106a0*/  IMAD.MOV.U32 R2, RZ, RZ, -0x1 ;  /* 0xffffffffff027424 */ /* 0x000fce00078e00ff */
[----:B------:R-:W-:Y:S05]  /*106b0*/  WARPSYNC.COLLECTIVE R2, `(.L_x_327) ;  /* 0x00000000020c7348 */ /* 0x000fea0003c00000 */
[----:B------:R-:W-:Y:S02]  /*106c0*/  ELECT P1, UR62, PT ;  /* 0x00000000003e782f */ /* 0x000fe40003820000 */
[----:B------:R-:W-:Y:S01]  /*106d0*/  MOV R2, UR62 ;  /* 0x0000003e00027c02 */ /* 0x000fe20008000f00 */
[----:B------:R-:W-:Y:S10]  /*106e0*/  ENDCOLLECTIVE ;  /* 0x000000000000791b */ /* 0x000ff40003800000 */
.L_x_327:
[----:B------:R-:W-:Y:S05]  /*106f0*/  BSYNC B1 ;  /* 0x0000000000017941 */ /* 0x000fea0003800000 */
.L_x_326:
[----:B------:R-:W-:Y:S05]  /*10700*/  BRA `(.L_x_328) ;  /* 0xffffffec00907947 */ /* 0x000fea000383ffff */
.L_x_306:
[----:B-1----:R1:W2:Y:S02]  /*10710*/  SYNCS.PHASECHK.TRANS64.TRYWAIT P1, [R11+URZ+0x28], R4 ;  /* 0x000028040b0075a7 */ /* 0x0022a4000802017f */
[----:B--2---:R-:W-:Y:S05]  /*10720*/  @!P1 NANOSLEEP.SYNCS 0x989680 ;  /* 0x009896800000995d */ /* 0x004fea0003900000 */
[----:B------:R-:W2:Y:S02]  /*10730*/  @!P1 SYNCS.PHASECHK.TRANS64 P1, [R11+URZ+0x28], R4 ;  /* 0x000028040b0095a7 */ /* 0x000ea4000802007f */
[----:B--2---:R-:W-:Y:S05]  /*10740*/  @!P1 BRA `(.L_x_306) ;  /* 0xfffffffc00f09947 */ /* 0x004fea000383ffff */
[----:B------:R-:W-:Y:S05]  /*10750*/  BRA `(.L_x_329) ;  /* 0xffffffec00d07947 */ /* 0x000fea000383ffff */
.L_x_315:
[----:B------:R-:W-:Y:S01]  /*10760*/  BSSY B0, `(.L_x_330) ;  /* 0x0000006000007945 */ /* 0x000fe20003800000 */
[----:B------:R-:W-:-:S07]  /*10770*/  IMAD.MOV.U32 R2, RZ, RZ, -0x1 ;  /* 0xffffffffff027424 */ /* 0x000fce00078e00ff */
[----:B01----:R-:W-:Y:S05]  /*10780*/  WARPSYNC.COLLECTIVE R2, `(.L_x_331) ;  /* 0x00000000020c7348 */ /* 0x003fea0003c00000 */
[----:B------:R-:W-:Y:S02]  /*10790*/  ELECT P1, UR62, PT ;  /* 0x00000000003e782f */ /* 0x000fe40003820000 */
[----:B------:R-:W-:Y:S01]  /*107a0*/  MOV R2, UR62 ;  /* 0x0000003e00027c02 */ /* 0x000fe20008000f00 */
[----:B01----:R-:W-:Y:S10]  /*107b0*/  ENDCOLLECTIVE ;  /* 0x000000000000791b */ /* 0x003ff40003800000 */
.L_x_331:
[----:B------:R-:W-:Y:S05]  /*107c0*/  BSYNC B0 ;  /* 0x0000000000007941 */ /* 0x000fea0003800000 */
.L_x_330:
[----:B------:R-:W-:Y:S01]  /*107d0*/  PLOP3.LUT P0, PT, P1, PT, PT, 0x80, 0x0 ;  /* 0x000000000000781c */ /* 0x000fe20000f0f070 */
[----:B------:R-:W-:-:S12]  /*107e0*/  BRA `(.L_x_332) ;  /* 0xfffffff800647947 */ /* 0x000fd8000383ffff */
.L_x_319:
[----:B0-----:R0:W1:Y:S02]  /*107f0*/  SYNCS.PHASECHK.TRANS64.TRYWAIT P0, [R7+URZ], R2 ;  /* 0x00000002070075a7 */ /* 0x001064000800017f */
[----:B-1----:R-:W-:Y:S05]  /*10800*/  @!P0 NANOSLEEP.SYNCS 0x989680 ;  /* 0x009896800000895d */ /* 0x002fea0003900000 */
[----:B------:R-:W1:Y:S02]  /*10810*/  @!P0 SYNCS.PHASECHK.TRANS64 P0, [R7+URZ], R2 ;  /* 0x00000002070085a7 */ /* 0x000e64000800007f */
[----:B-1----:R-:W-:Y:S05]  /*10820*/  @!P0 BRA `(.L_x_319) ;  /* 0xfffffffc00f08947 */ /* 0x002fea000383ffff */
[----:B------:R-:W-:Y:S05]  /*10830*/  BRA `(.L_x_333) ;  /* 0xfffffff800a87947 */ /* 0x000fea000383ffff */
.L_x_320:
[----:B0-----:R0:W1:Y:S02]  /*10840*/  SYNCS.PHASECHK.TRANS64.TRYWAIT P0, [R9+URZ], R4 ;  /* 0x00000004090075a7 */ /* 0x001064000800017f */
[----:B-1----:R-:W-:Y:S05]  /*10850*/  @!P0 NANOSLEEP.SYNCS 0x989680 ;  /* 0x009896800000895d */ /* 0x002fea0003900000 */
[----:B------:R-:W1:Y:S02]  /*10860*/  @!P0 SYNCS.PHASECHK.TRANS64 P0, [R9+URZ], R4 ;  /* 0x00000004090085a7 */ /* 0x000e64000800007f */
[----:B-1----:R-:W-:Y:S05]  /*10870*/  @!P0 BRA `(.L_x_320) ;  /* 0xfffffffc00f08947 */ /* 0x002fea000383ffff */
[----:B------:R-:W-:Y:S05]  /*10880*/  BRA `(.L_x_334) ;  /* 0xfffffff800b87947 */ /* 0x000fea000383ffff */
.L_x_321:
[----:B0-----:R0:W1:Y:S02]  /*10890*/  SYNCS.PHASECHK.TRANS64.TRYWAIT P0, [R6+URZ], R5 ;  /* 0x00000005060075a7 */ /* 0x001064000800017f */
[----:B-1----:R-:W-:Y:S05]  /*108a0*/  @!P0 NANOSLEEP.SYNCS 0x989680 ;  /* 0x009896800000895d */ /* 0x002fea0003900000 */
[----:B------:R-:W1:Y:S02]  /*108b0*/  @!P0 SYNCS.PHASECHK.TRANS64 P0, [R6+URZ], R5 ;  /* 0x00000005060085a7 */ /* 0x000e64000800007f */
[----:B-1----:R-:W-:Y:S05]  /*108c0*/  @!P0 BRA `(.L_x_321) ;  /* 0xfffffffc00f08947 */ /* 0x002fea000383ffff */
[----:B------:R-:W-:Y:S05]  /*108d0*/  BRA `(.L_x_335) ;  /* 0xfffffff800c87947 */ /* 0x000fea000383ffff */
.L_x_322:
[----:B-1----:R1:W2:Y:S02]  /*108e0*/  SYNCS.PHASECHK.TRANS64.TRYWAIT P0, [R9+URZ], R4 ;  /* 0x00000004090075a7 */ /* 0x0022a4000800017f */
[----:B--2---:R-:W-:Y:S05]  /*108f0*/  @!P0 NANOSLEEP.SYNCS 0x989680 ;  /* 0x009896800000895d */ /* 0x004fea0003900000 */
[----:B------:R-:W2:Y:S02]  /*10900*/  @!P0 SYNCS.PHASECHK.TRANS64 P0, [R9+URZ], R4 ;  /* 0x00000004090085a7 */ /* 0x000ea4000800007f */
[----:B--2---:R-:W-:Y:S05]  /*10910*/  @!P0 BRA `(.L_x_322) ;  /* 0xfffffffc00f08947 */ /* 0x004fea000383ffff */
[----:B------:R-:W-:Y:S05]  /*10920*/  BRA `(.L_x_336) ;  /* 0xfffffff800d07947 */ /* 0x000fea000383ffff */
.L_x_337:
[----:B------:R-:W-:-:S00]  /*10930*/  BRA `(.L_x_337) ;  /* 0xfffffffc00fc7947 */ /* 0x000fc0000383ffff */
[----:B------:R-:W-:-:S00]  /*10940*/  NOP ;  /* 0x0000000000007918 */ /* 0x000fc00000000000 */
        /* <DEDUP_REMOVED lines=11> */
.L_x_338:


//--------------------- .nv.shared._ZN7cutlass13device_kernelINS_4gemm6kernel13GemmUniversalIN4cute5tupleIJiiiiEEENS1_10collective13CollectiveMmaINS1_37MainloopSm90TmaGmmaWarpSpecializedFP8ILi5ENS5_IJNS4_1CILi2EEENSA_ILi4EEENSA_ILi1EEEEEENS1_32KernelTmaWarpSpecializedPingpongEEENS5_IJNSA_ILi64EEENSA_ILi256EEENSA_ILi128EEEEEENS_12float_e4m3_tENS5_IJlSD_lEEESL_SM_NS4_8TiledMMAINS4_8MMA_AtomIJNS4_4SM904GMMA31MMA_64x256x32_F32E4M3E4M3_SS_TNILNSQ_7ScaleInE1ELSS_1EEEEEENS4_6LayoutINS5_IJSD_SD_SD_EEENS5_IJNSA_ILi0EEESX_SX_EEEEENS5_IJNS4_10UnderscoreES10_S10_EEEEENS4_23SM90_TMA_LOAD_MULTICASTENS4_14ComposedLayoutINS4_7SwizzleILi3ELi4ELi3EEENS4_18smem_ptr_flag_bitsILi8EEENSV_INS5_IJNSA_ILi8EEESJ_EEENS5_IJSJ_SD_EEEEEEEvNS4_8identityES13_S1D_vS1E_EENS_8epilogue10collective6detail29Sm90TmaWarpSpecializedAdapterINS1H_15DefaultEpilogueISL_SM_SM_NS1G_6thread17LinearCombinationISL_Li1EffLNS1L_9ScaleType4KindE0ELNS_15FloatRoundStyleE2ESL_EENS1_15EpilogueDefaultEEEEEvvEEEEvNT_6ParamsE --------------------------
	.section	.nv.shared._ZN7cutlass13device_kernelINS_4gemm6kernel13GemmUniversalIN4cute5tupleIJiiiiEEENS1_10collective13CollectiveMmaINS1_37MainloopSm90TmaGmmaWarpSpecializedFP8ILi5ENS5_IJNS4_1CILi2EEENSA_ILi4EEENSA_ILi1EEEEEENS1_32KernelTmaWarpSpecializedPingpongEEENS5_IJNSA_ILi64EEENSA_ILi256EEENSA_ILi128EEEEEENS_12float_e4m3_tENS5_IJlSD_lEEESL_SM_NS4_8TiledMMAINS4_8MMA_AtomIJNS4_4SM904GMMA31MMA_64x256x32_F32E4M3E4M3_SS_TNILNSQ_7ScaleInE1ELSS_1EEEEEENS4_6LayoutINS5_IJSD_SD_SD_EEENS5_IJNSA_ILi0EEESX_SX_EEEEENS5_IJNS4_10UnderscoreES10_S10_EEEEENS4_23SM90_TMA_LOAD_MULTICASTENS4_14ComposedLayoutINS4_7SwizzleILi3ELi4ELi3EEENS4_18smem_ptr_flag_bitsILi8EEENSV_INS5_IJNSA_ILi8EEESJ_EEENS5_IJSJ_SD_EEEEEEEvNS4_8identityES13_S1D_vS1E_EENS_8epilogue10collective6detail29Sm90TmaWarpSpecializedAdapterINS1H_15DefaultEpilogueISL_SM_SM_NS1G_6thread17LinearCombinationISL_Li1EffLNS1L_9ScaleType4KindE0ELNS_15FloatRoundStyleE2ESL_EENS1_15EpilogueDefaultEEEEEvvEEEEvNT_6ParamsE,"aw",@nobits
	.sectionflags	@""
	.align	16
	.zero		1024


//--------------------- .nv.shared.reserved.0     --------------------------
	.section	.nv.shared.reserved.0,"aw",@nobits
	.weak		__nv_reservedSMEM_offset_0_alias
	.size		__nv_reservedSMEM_offset_0_alias, 0, 0
	.other		__nv_reservedSMEM_offset_0_alias,@"STO_CUDA_RESERVED_SHARED STV_DEFAULT"
__nv_reservedSMEM_offset_0_alias:
	.zero		0


//--------------------- .nv.global                --------------------------
	.section	.nv.global,"aw",@nobits
.nv.global:
	.type		_ZN40_INTERNAL_499fcc79_4_k_cu_a6a0e02a_236754cute1_E,@object
	.size		_ZN40_INTERNAL_499fcc79_4_k_cu_a6a0e02a_236754cute1_E,(_ZN40_INTERNAL_499fcc79_4_k_cu_a6a0e02a_236754cuda3std3__45__cpo6cbeginE - _ZN40_INTERNAL_499fcc79_4_k_cu_a6a0e02a_236754cute1_E)
_ZN40_INTERNAL_499fcc79_4_k_cu_a6a0e02a_236754cute1_E:
	.zero		1
	.type		_ZN40_INTERNAL_499fcc79_4_k_cu_a6a0e02a_236754cuda3std3__45__cpo6cbeginE,@object
	.size		_ZN40_INTERNAL_499fcc79_4_k_cu_a6a0e02a_236754cuda3std3__45__cpo6cbeginE,(_ZN40_INTERNAL_499fcc79_4_k_cu_a6a0e02a_236754cuda3std3__48in_placeE - _ZN40_INTERNAL_499fcc79_4_k_cu_a6a0e02a_236754cuda3std3__45__cpo6cbeginE)
_ZN40_INTERNAL_499fcc79_4_k_cu_a6a0e02a_236754cuda3std3__45__cpo6cbeginE:
	.zero		1
	.type		_ZN40_INTERNAL_499fcc79_4_k_cu_a6a0e02a_236754cuda3std3__48in_placeE,@object
	.size		_ZN40_INTERNAL_499fcc79_4_k_cu_a6a0e02a_236754cuda3std3__48in_placeE,(_ZN40_INTERNAL_499fcc79_4_k_cu_a6a0e02a_236754cuda3std6ranges3__45__cpo9iter_moveE - _ZN40_INTERNAL_499fcc79_4_k_cu_a6a0e02a_236754cuda3std3__48in_placeE)
_ZN40_INTERNAL_499fcc79_4_k_cu_a6a0e02a_236754cuda3std3__48in_placeE:
	.zero		1
	.type		_ZN40_INTERNAL_499fcc79_4_k_cu_a6a0e02a_236754cuda3std6ranges3__45__cpo9iter_moveE,@object
	.size		_ZN40_INTERNAL_499fcc79_4_k_cu_a6a0e02a_236754cuda3std6ranges3__45__cpo9iter_moveE,(_ZN40_INTERNAL_499fcc79_4_k_cu_a6a0e02a_236754cuda3std3__45__cpo5beginE - _ZN40_INTERNAL_499fcc79_4_k_cu_a6a0e02a_236754cuda3std6ranges3__45__cpo9iter_moveE)
_ZN40_INTERNAL_499fcc79_4_k_cu_a6a0e02a_236754cuda3std6ranges3__45__cpo9iter_moveE:
	.zero		1
	.type		_ZN40_INTERNAL_499fcc79_4_k_cu_a6a0e02a_236754cuda3std3__45__cpo5beginE,@object
	.size		_ZN40_INTERNAL_499fcc79_4_k_cu_a6a0e02a_236754cuda3std3__45__cpo5beginE,(_ZN40_INTERNAL_499fcc79_4_k_cu_a6a0e02a_236754cuda3std3__442_GLOBAL__N__499fcc79_4_k_cu_a6a0e02a_236756ignoreE - _ZN40_INTERNAL_499fcc79_4_k_cu_a6a0e02a_236754cuda3std3__45__cpo5beginE)
_ZN40_INTERNAL_499fcc79_4_k_cu_a6a0e02a_236754cuda3std3__45__cpo5beginE:
	.zero		1
	.type		_ZN40_INTERNAL_499fcc79_4_k_cu_a6a0e02a_236754cuda3std3__442_GLOBAL__N__499fcc79_4_k_cu_a6a0e02a_236756ignoreE,@object
	.size		_ZN40_INTERNAL_499fcc79_4_k_cu_a6a0e02a_236754cuda3std3__442_GLOBAL__N__499fcc79_4_k_cu_a6a0e02a_236756ignoreE,(_ZN40_INTERNAL_499fcc79_4_k_cu_a6a0e02a_236754cute7productE - _ZN40_INTERNAL_499fcc79_4_k_cu_a6a0e02a_236754cuda3std3__442_GLOBAL__N__499fcc79_4_k_cu_a6a0e02a_236756ignoreE)
_ZN40_INTERNAL_499fcc79_4_k_cu_a6a0e02a_236754cuda3std3__442_GLOBAL__N__499fcc79_4_k_cu_a6a0e02a_236756ignoreE:
	.zero		1
	.type		_ZN40_INTERNAL_499fcc79_4_k_cu_a6a0e02a_236754cute7productE,@object
	.size		_ZN40_INTERNAL_499fcc79_4_k_cu_a6a0e02a_236754cute7productE,(_ZN40_INTERNAL_499fcc79_4_k_cu_a6a0e02a_236754cuda3std3__45__cpo3endE - _ZN40_INTERNAL_499fcc79_4_k_cu_a6a0e02a_236754cute7productE)
_ZN40_INTERNAL_499fcc79_4_k_cu_a6a0e02a_236754cute7productE:
	.zero		1
	.type		_ZN40_INTERNAL_499fcc79_4_k_cu_a6a0e02a_236754cuda3std3__45__cpo3endE,@object
	.size		_ZN40_INTERNAL_499fcc79_4_k_cu_a6a0e02a_236754cuda3std3__45__cpo3endE,(_ZN40_INTERNAL_499fcc79_4_k_cu_a6a0e02a_236754cuda3std3__419piecewise_constructE - _ZN40_INTERNAL_499fcc79_4_k_cu_a6a0e02a_236754cuda3std3__45__cpo3endE)
_ZN40_INTERNAL_499fcc79_4_k_cu_a6a0e02a_236754cuda3std3__45__cpo3endE:
	.zero		1
	.type		_ZN40_INTERNAL_499fcc79_4_k_cu_a6a0e02a_236754cuda3std3__419piecewise_constructE,@object
	.size		_ZN40_INTERNAL_499fcc79_4_k_cu_a6a0e02a_236754cuda3std3__419piecewise_constructE,(_ZN40_INTERNAL_499fcc79_4_k_cu_a6a0e02a_236754cuda3std3__45__cpo4cendE - _ZN40_INTERNAL_499fcc79_4_k_cu_a6a0e02a_236754cuda3std3__419piecewise_constructE)
_ZN40_INTERNAL_499fcc79_4_k_cu_a6a0e02a_236754cuda3std3__419piecewise_constructE:
	.zero		1
	.type		_ZN40_INTERNAL_499fcc79_4_k_cu_a6a0e02a_236754cuda3std3__45__cpo4cendE,@object
	.size		_ZN40_INTERNAL_499fcc79_4_k_cu_a6a0e02a_236754cuda3std3__45__cpo4cendE,(_ZN40_INTERNAL_499fcc79_4_k_cu_a6a0e02a_236754cuda3std6ranges3__45__cpo4swapE - _ZN40_INTERNAL_499fcc79_4_k_cu_a6a0e02a_236754cuda3std3__45__cpo4cendE)
_ZN40_INTERNAL_499fcc79_4_k_cu_a6a0e02a_236754cuda3std3__45__cpo4cendE:
	.zero		1
	.type		_ZN40_INTERNAL_499fcc79_4_k_cu_a6a0e02a_236754cuda3std6ranges3__45__cpo4swapE,@object
	.size		_ZN40_INTERNAL_499fcc79_4_k_cu_a6a0e02a_236754cuda3std6ranges3__45__cpo4swapE,(.L_7 - _ZN40_INTERNAL_499fcc79_4_k_cu_a6a0e02a_236754cuda3std6ranges3__45__cpo4swapE)
_ZN40_INTERNAL_499fcc79_4_k_cu_a6a0e02a_236754cuda3std6ranges3__45__cpo4swapE:
	.zero		1
.L_7:


//--------------------- .nv.constant0._ZN7cutlass13device_kernelINS_4gemm6kernel13GemmUniversalIN4cute5tupleIJiiiiEEENS1_10collective13CollectiveMmaINS1_37MainloopSm90TmaGmmaWarpSpecializedFP8ILi5ENS5_IJNS4_1CILi2EEENSA_ILi4EEENSA_ILi1EEEEEENS1_32KernelTmaWarpSpecializedPingpongEEENS5_IJNSA_ILi64EEENSA_ILi256EEENSA_ILi128EEEEEENS_12float_e4m3_tENS5_IJlSD_lEEESL_SM_NS4_8TiledMMAINS4_8MMA_AtomIJNS4_4SM904GMMA31MMA_64x256x32_F32E4M3E4M3_SS_TNILNSQ_7ScaleInE1ELSS_1EEEEEENS4_6LayoutINS5_IJSD_SD_SD_EEENS5_IJNSA_ILi0EEESX_SX_EEEEENS5_IJNS4_10UnderscoreES10_S10_EEEEENS4_23SM90_TMA_LOAD_MULTICASTENS4_14ComposedLayoutINS4_7SwizzleILi3ELi4ELi3EEENS4_18smem_ptr_flag_bitsILi8EEENSV_INS5_IJNSA_ILi8EEESJ_EEENS5_IJSJ_SD_EEEEEEEvNS4_8identityES13_S1D_vS1E_EENS_8epilogue10collective6detail29Sm90TmaWarpSpecializedAdapterINS1H_15DefaultEpilogueISL_SM_SM_NS1G_6thread17LinearCombinationISL_Li1EffLNS1L_9ScaleType4KindE0ELNS_15FloatRoundStyleE2ESL_EENS1_15EpilogueDefaultEEEEEvvEEEEvNT_6ParamsE --------------------------
	.section	.nv.constant0._ZN7cutlass13device_kernelINS_4gemm6kernel13GemmUniversalIN4cute5tupleIJiiiiEEENS1_10collective13CollectiveMmaINS1_37MainloopSm90TmaGmmaWarpSpecializedFP8ILi5ENS5_IJNS4_1CILi2EEENSA_ILi4EEENSA_ILi1EEEEEENS1_32KernelTmaWarpSpecializedPingpongEEENS5_IJNSA_ILi64EEENSA_ILi256EEENSA_ILi128EEEEEENS_12float_e4m3_tENS5_IJlSD_lEEESL_SM_NS4_8TiledMMAINS4_8MMA_AtomIJNS4_4SM904GMMA31MMA_64x256x32_F32E4M3E4M3_SS_TNILNSQ_7ScaleInE1ELSS_1EEEEEENS4_6LayoutINS5_IJSD_SD_SD_EEENS5_IJNSA_ILi0EEESX_SX_EEEEENS5_IJNS4_10UnderscoreES10_S10_EEEEENS4_23SM90_TMA_LOAD_MULTICASTENS4_14ComposedLayoutINS4_7SwizzleILi3ELi4ELi3EEENS4_18smem_ptr_flag_bitsILi8EEENSV_INS5_IJNSA_ILi8EEESJ_EEENS5_IJSJ_SD_EEEEEEEvNS4_8identityES13_S1D_vS1E_EENS_8epilogue10collective6detail29Sm90TmaWarpSpecializedAdapterINS1H_15DefaultEpilogueISL_SM_SM_NS1G_6thread17LinearCombinationISL_Li1EffLNS1L_9ScaleType4KindE0ELNS_15FloatRoundStyleE2ESL_EENS1_15EpilogueDefaultEEEEEvvEEEEvNT_6ParamsE,"a",@progbits
	.sectionflags	@""
	.align	4
.nv.constant0._ZN7cutlass13device_kernelINS_4gemm6kernel13GemmUniversalIN4cute5tupleIJiiiiEEENS1_10collective13CollectiveMmaINS1_37MainloopSm90TmaGmmaWarpSpecializedFP8ILi5ENS5_IJNS4_1CILi2EEENSA_ILi4EEENSA_ILi1EEEEEENS1_32KernelTmaWarpSpecializedPingpongEEENS5_IJNSA_ILi64EEENSA_ILi256EEENSA_ILi128EEEEEENS_12float_e4m3_tENS5_IJlSD_lEEESL_SM_NS4_8TiledMMAINS4_8MMA_AtomIJNS4_4SM904GMMA31MMA_64x256x32_F32E4M3E4M3_SS_TNILNSQ_7ScaleInE1ELSS_1EEEEEENS4_6LayoutINS5_IJSD_SD_SD_EEENS5_IJNSA_ILi0EEESX_SX_EEEEENS5_IJNS4_10UnderscoreES10_S10_EEEEENS4_23SM90_TMA_LOAD_MULTICASTENS4_14ComposedLayoutINS4_7SwizzleILi3ELi4ELi3EEENS4_18smem_ptr_flag_bitsILi8EEENSV_INS5_IJNSA_ILi8EEESJ_EEENS5_IJSJ_SD_EEEEEEEvNS4_8identityES13_S1D_vS1E_EENS_8epilogue10collective6detail29Sm90TmaWarpSpecializedAdapterINS1H_15DefaultEpilogueISL_SM_SM_NS1G_6thread17LinearCombinationISL_Li1EffLNS1L_9ScaleType4KindE0ELNS_15FloatRoundStyleE2ESL_EENS1_15EpilogueDefaultEEEEEvvEEEEvNT_6ParamsE:
	.zero		1664


//--------------------- SYMBOLS --------------------------

	.type		.nv.reservedSmem.offset0,@object
	.size		.nv.reservedSmem.offset0,0x4
